	.target	sm_90a

	.elftype	@"ET_EXEC"


//--------------------- .note.nv.tkinfo           --------------------------
	.section	.note.nv.tkinfo,"",@"SHT_NOTE"
	.sectionflags	@"SHF_NOTE_NV_TKINFO"
	.tkinfo
        /*0018*/ 	.word	0x00000002
        /*0030*/ 	.string	""
        /*0030*/ 	.string	"ptxas"
        /*0030*/ 	.string	"Cuda compilation tools, release 13.0, V13.0.88"
        /*0030*/ 	.string	"Build cuda_13.0.r13.0/compiler.36424714_0"
        /*0030*/ 	.string	"-arch sm_90a -m 64 "



//--------------------- .note.nv.cuinfo           --------------------------
	.section	.note.nv.cuinfo,"",@"SHT_NOTE"
	.sectionflags	@"SHF_NOTE_NV_CUINFO"
        /*0018*/ 	.short	0x0002
        /*001a*/ 	.short	0x005a
        /*001c*/ 	.short	0x0082
	.zero		2


//--------------------- .nv.info                  --------------------------
	.section	.nv.info,"",@"SHT_CUDA_INFO"
	.align	4


	//----- nvinfo : EIATTR_REGCOUNT
	.align		4
        /*0000*/ 	.byte	0x04, 0x2f
        /*0002*/ 	.short	(.L_12 - .L_11)
	.align		4
.L_11:
        /*0004*/ 	.word	index@(_ZN7cutlass13device_kernelINS_4gemm6kernel13GemmUniversalIN4cute5tupleIJiiiiEEENS1_10collective13CollectiveMmaINS1_37MainloopSm90TmaGmmaWarpSpecializedFP8ILi56ENS5_IJNS4_1CILi1EEESB_SB_EEENS1_32KernelTmaWarpSpecializedPingpongEEENS5_IJNSA_ILi64EEESF_NSA_ILi32EEEEEENS_12float_e4m3_tENS5_IJlSB_lEEESI_SJ_NS4_8TiledMMAINS4_8MMA_AtomIJNS4_4SM904GMMA30MMA_64x64x32_F32E4M3E4M3_SS_TNILNSN_7ScaleInE1ELSP_1EEEEEENS4_6LayoutISC_NS5_IJNSA_ILi0EEEST_ST_EEEEENS5_IJNS4_10UnderscoreESW_SW_EEEEENS4_13SM90_TMA_LOADENS4_14ComposedLayoutINS4_7SwizzleILi1ELi4ELi3EEENS4_18smem_ptr_flag_bitsILi8EEENSS_INS5_IJNSA_ILi8EEESG_EEENS5_IJSG_SB_EEEEEEEvNS4_8identityESZ_S19_vS1A_EENS_8epilogue10collective6detail29Sm90TmaWarpSpecializedAdapterINS1D_15DefaultEpilogueISI_SJ_SJ_NS1C_6thread17LinearCombinationISI_Li1EffLNS1H_9ScaleType4KindE0ELNS_15FloatRoundStyleE2ESI_EENS1_15EpilogueDefaultEEEEEvvEEEEvNT_6ParamsE)
        /*0008*/ 	.word	0x000000a8


	//----- nvinfo : EIATTR_FRAME_SIZE
	.align		4
.L_12:
        /*000c*/ 	.byte	0x04, 0x11
        /*000e*/ 	.short	(.L_14 - .L_13)
	.align		4
.L_13:
        /*0010*/ 	.word	index@(_ZN7cutlass13device_kernelINS_4gemm6kernel13GemmUniversalIN4cute5tupleIJiiiiEEENS1_10collective13CollectiveMmaINS1_37MainloopSm90TmaGmmaWarpSpecializedFP8ILi56ENS5_IJNS4_1CILi1EEESB_SB_EEENS1_32KernelTmaWarpSpecializedPingpongEEENS5_IJNSA_ILi64EEESF_NSA_ILi32EEEEEENS_12float_e4m3_tENS5_IJlSB_lEEESI_SJ_NS4_8TiledMMAINS4_8MMA_AtomIJNS4_4SM904GMMA30MMA_64x64x32_F32E4M3E4M3_SS_TNILNSN_7ScaleInE1ELSP_1EEEEEENS4_6LayoutISC_NS5_IJNSA_ILi0EEEST_ST_EEEEENS5_IJNS4_10UnderscoreESW_SW_EEEEENS4_13SM90_TMA_LOADENS4_14ComposedLayoutINS4_7SwizzleILi1ELi4ELi3EEENS4_18smem_ptr_flag_bitsILi8EEENSS_INS5_IJNSA_ILi8EEESG_EEENS5_IJSG_SB_EEEEEEEvNS4_8identityESZ_S19_vS1A_EENS_8epilogue10collective6detail29Sm90TmaWarpSpecializedAdapterINS1D_15DefaultEpilogueISI_SJ_SJ_NS1C_6thread17LinearCombinationISI_Li1EffLNS1H_9ScaleType4KindE0ELNS_15FloatRoundStyleE2ESI_EENS1_15EpilogueDefaultEEEEEvvEEEEvNT_6ParamsE)
        /*0014*/ 	.word	0x00000000


	//----- nvinfo : EIATTR_MIN_STACK_SIZE
	.align		4
.L_14:
        /*0018*/ 	.byte	0x04, 0x12
        /*001a*/ 	.short	(.L_16 - .L_15)
	.align		4
.L_15:
        /*001c*/ 	.word	index@(_ZN7cutlass13device_kernelINS_4gemm6kernel13GemmUniversalIN4cute5tupleIJiiiiEEENS1_10collective13CollectiveMmaINS1_37MainloopSm90TmaGmmaWarpSpecializedFP8ILi56ENS5_IJNS4_1CILi1EEESB_SB_EEENS1_32KernelTmaWarpSpecializedPingpongEEENS5_IJNSA_ILi64EEESF_NSA_ILi32EEEEEENS_12float_e4m3_tENS5_IJlSB_lEEESI_SJ_NS4_8TiledMMAINS4_8MMA_AtomIJNS4_4SM904GMMA30MMA_64x64x32_F32E4M3E4M3_SS_TNILNSN_7ScaleInE1ELSP_1EEEEEENS4_6LayoutISC_NS5_IJNSA_ILi0EEEST_ST_EEEEENS5_IJNS4_10UnderscoreESW_SW_EEEEENS4_13SM90_TMA_LOADENS4_14ComposedLayoutINS4_7SwizzleILi1ELi4ELi3EEENS4_18smem_ptr_flag_bitsILi8EEENSS_INS5_IJNSA_ILi8EEESG_EEENS5_IJSG_SB_EEEEEEEvNS4_8identityESZ_S19_vS1A_EENS_8epilogue10collective6detail29Sm90TmaWarpSpecializedAdapterINS1D_15DefaultEpilogueISI_SJ_SJ_NS1C_6thread17LinearCombinationISI_Li1EffLNS1H_9ScaleType4KindE0ELNS_15FloatRoundStyleE2ESI_EENS1_15EpilogueDefaultEEEEEvvEEEEvNT_6ParamsE)
        /*0020*/ 	.word	0x00000000
.L_16:


//--------------------- .nv.compat                --------------------------
	.section	.nv.compat,"",@"SHT_CUDA_COMPAT_INFO"
	.align	4
        /*0000*/ 	.byte	0x02, 0x09, 0x01, 0x00, 0x02, 0x02, 0x04, 0x00, 0x02, 0x05, 0x05, 0x00, 0x03, 0x07, 0x01, 0x01
        /*0010*/ 	.byte	0x02, 0x03, 0x01, 0x00, 0x02, 0x06, 0x01, 0x00, 0x04, 0x0b, 0x08, 0x00, 0x00, 0x00, 0x00, 0x00
        /*0020*/ 	.byte	0x00, 0x00, 0x00, 0x00


//--------------------- .nv.info._ZN7cutlass13device_kernelINS_4gemm6kernel13GemmUniversalIN4cute5tupleIJiiiiEEENS1_10collective13CollectiveMmaINS1_37MainloopSm90TmaGmmaWarpSpecializedFP8ILi56ENS5_IJNS4_1CILi1EEESB_SB_EEENS1_32KernelTmaWarpSpecializedPingpongEEENS5_IJNSA_ILi64EEESF_NSA_ILi32EEEEEENS_12float_e4m3_tENS5_IJlSB_lEEESI_SJ_NS4_8TiledMMAINS4_8MMA_AtomIJNS4_4SM904GMMA30MMA_64x64x32_F32E4M3E4M3_SS_TNILNSN_7ScaleInE1ELSP_1EEEEEENS4_6LayoutISC_NS5_IJNSA_ILi0EEEST_ST_EEEEENS5_IJNS4_10UnderscoreESW_SW_EEEEENS4_13SM90_TMA_LOADENS4_14ComposedLayoutINS4_7SwizzleILi1ELi4ELi3EEENS4_18smem_ptr_flag_bitsILi8EEENSS_INS5_IJNSA_ILi8EEESG_EEENS5_IJSG_SB_EEEEEEEvNS4_8identityESZ_S19_vS1A_EENS_8epilogue10collective6detail29Sm90TmaWarpSpecializedAdapterINS1D_15DefaultEpilogueISI_SJ_SJ_NS1C_6thread17LinearCombinationISI_Li1EffLNS1H_9ScaleType4KindE0ELNS_15FloatRoundStyleE2ESI_EENS1_15EpilogueDefaultEEEEEvvEEEEvNT_6ParamsE --------------------------
	.section	.nv.info._ZN7cutlass13device_kernelINS_4gemm6kernel13GemmUniversalIN4cute5tupleIJiiiiEEENS1_10collective13CollectiveMmaINS1_37MainloopSm90TmaGmmaWarpSpecializedFP8ILi56ENS5_IJNS4_1CILi1EEESB_SB_EEENS1_32KernelTmaWarpSpecializedPingpongEEENS5_IJNSA_ILi64EEESF_NSA_ILi32EEEEEENS_12float_e4m3_tENS5_IJlSB_lEEESI_SJ_NS4_8TiledMMAINS4_8MMA_AtomIJNS4_4SM904GMMA30MMA_64x64x32_F32E4M3E4M3_SS_TNILNSN_7ScaleInE1ELSP_1EEEEEENS4_6LayoutISC_NS5_IJNSA_ILi0EEEST_ST_EEEEENS5_IJNS4_10UnderscoreESW_SW_EEEEENS4_13SM90_TMA_LOADENS4_14ComposedLayoutINS4_7SwizzleILi1ELi4ELi3EEENS4_18smem_ptr_flag_bitsILi8EEENSS_INS5_IJNSA_ILi8EEESG_EEENS5_IJSG_SB_EEEEEEEvNS4_8identityESZ_S19_vS1A_EENS_8epilogue10collective6detail29Sm90TmaWarpSpecializedAdapterINS1D_15DefaultEpilogueISI_SJ_SJ_NS1C_6thread17LinearCombinationISI_Li1EffLNS1H_9ScaleType4KindE0ELNS_15FloatRoundStyleE2ESI_EENS1_15EpilogueDefaultEEEEEvvEEEEvNT_6ParamsE,"",@"SHT_CUDA_INFO"
	.sectionflags	@""
	.align	4


	//----- nvinfo : EIATTR_CUDA_API_VERSION
	.align		4
        /*0000*/ 	.byte	0x04, 0x37
        /*0002*/ 	.short	(.L_18 - .L_17)
.L_17:
        /*0004*/ 	.word	0x00000082


	//----- nvinfo : EIATTR_KPARAM_INFO
	.align		4
.L_18:
        /*0008*/ 	.byte	0x04, 0x17
        /*000a*/ 	.short	(.L_20 - .L_19)
.L_19:
        /*000c*/ 	.word	0x00000000
        /*0010*/ 	.short	0x0000
        /*0012*/ 	.short	0x0070
        /*0014*/ 	.byte	0x00, 0xf0, 0x01, 0x10


	//----- nvinfo : EIATTR_SPARSE_MMA_MASK
	.align		4
.L_20:
        /*0018*/ 	.byte	0x03, 0x50
        /*001a*/ 	.short	0x0000


	//----- nvinfo : EIATTR_MAXREG_COUNT
	.align		4
        /*001c*/ 	.byte	0x03, 0x1b
        /*001e*/ 	.short	0x00a8


	//----- nvinfo : EIATTR_NUM_BARRIERS
	.align		4
        /*0020*/ 	.byte	0x02, 0x4c
        /*0022*/ 	.byte	0x01
	.zero		1


	//----- nvinfo : EIATTR_MERCURY_ISA_VERSION
	.align		4
        /*0024*/ 	.byte	0x03, 0x5f
        /*0026*/ 	.short	0x0101


	//----- nvinfo : EIATTR_INT_WARP_WIDE_INSTR_OFFSETS
	.align		4
        /*0028*/ 	.byte	0x04, 0x31
        /*002a*/ 	.short	(.L_22 - .L_21)


	//   ....[0]....
.L_21:
        /*002c*/ 	.word	0x00000ad0


	//   ....[1]....
        /*0030*/ 	.word	0x00000af0


	//   ....[2]....
        /*0034*/ 	.word	0x00000b70


	//   ....[3]....
        /*0038*/ 	.word	0x00000b80


	//   ....[4]....
        /*003c*/ 	.word	0x00000b90


	//   ....[5]....
        /*0040*/ 	.word	0x00000bb0


	//   ....[6]....
        /*0044*/ 	.word	0x00000c00


	//   ....[7]....
        /*0048*/ 	.word	0x00000c20


	//----- nvinfo : EIATTR_COOP_GROUP_MASK_REGIDS
	.align		4
.L_22:
        /*004c*/ 	.byte	0x04, 0x29
        /*004e*/ 	.short	(.L_24 - .L_23)


	//   ....[0]....
.L_23:
        /*0050*/ 	.word	0xffffffff


	//   ....[1]....
        /*0054*/ 	.word	0xffffffff


	//   ....[2]....
        /*0058*/ 	.word	0xffffffff


	//   ....[3]....
        /*005c*/ 	.word	0xffffffff


	//   ....[4]....
        /*0060*/ 	.word	0xffffffff


	//   ....[5]....
        /*0064*/ 	.word	0xffffffff


	//----- nvinfo : EIATTR_COOP_GROUP_INSTR_OFFSETS
	.align		4
.L_24:
        /*0068*/ 	.byte	0x04, 0x28
        /*006a*/ 	.short	(.L_26 - .L_25)


	//   ....[0]....
.L_25:
        /*006c*/ 	.word	0x00000060


	//   ....[1]....
        /*0070*/ 	.word	0x00000070


	//   ....[2]....
        /*0074*/ 	.word	0x00000130


	//   ....[3]....
        /*0078*/ 	.word	0x00000970


	//   ....[4]....
        /*007c*/ 	.word	0x000009b0


	//   ....[5]....
        /*0080*/ 	.word	0x000009f0


	//----- nvinfo : EIATTR_REG_RECONFIG
	.align		4
.L_26:
        /*0084*/ 	.byte	0x01, 0x54
	.zero		2


	//----- nvinfo : EIATTR_MBARRIER_INSTR_OFFSETS
	.align		4
        /*0088*/ 	.byte	0x04, 0x39
        /*008a*/ 	.short	(.L_28 - .L_27)


	//   ....[0]....
.L_27:
        /*008c*/ 	.word	0x00000250
        /*0090*/ 	.word	0x000000ff
        /*0094*/ 	.word	0x00000000
        /*0098*/ 	.short	0x0100
        /*009a*/ 	.byte	0x08
	.zero		1


	//   ....[1]....
        /*009c*/ 	.word	0x00000260
        /*00a0*/ 	.word	0x000000ff
        /*00a4*/ 	.word	0x000001c0
        /*00a8*/ 	.short	0x0100
        /*00aa*/ 	.byte	0x08
	.zero		1


	//   ....[2]....
        /*00ac*/ 	.word	0x00000270
        /*00b0*/ 	.word	0x000000ff
        /*00b4*/ 	.word	0x00000008
        /*00b8*/ 	.short	0x0100
        /*00ba*/ 	.byte	0x08
	.zero		1


	//   ....[3]....
        /*00bc*/ 	.word	0x00000280
        /*00c0*/ 	.word	0x000000ff
        /*00c4*/ 	.word	0x000001c8
        /*00c8*/ 	.short	0x0100
        /*00ca*/ 	.byte	0x08
	.zero		1


	//   ....[4]....
        /*00cc*/ 	.word	0x00000290
        /*00d0*/ 	.word	0x000000ff
        /*00d4*/ 	.word	0x00000010
        /*00d8*/ 	.short	0x0100
        /*00da*/ 	.byte	0x08
	.zero		1


	//   ....[5]....
        /*00dc*/ 	.word	0x000002a0
        /*00e0*/ 	.word	0x000000ff
        /*00e4*/ 	.word	0x000001d0
        /*00e8*/ 	.short	0x0100
        /*00ea*/ 	.byte	0x08
	.zero		1


	//   ....[6]....
        /*00ec*/ 	.word	0x000002b0
        /*00f0*/ 	.word	0x000000ff
        /*00f4*/ 	.word	0x00000018
        /*00f8*/ 	.short	0x0100
        /*00fa*/ 	.byte	0x08
	.zero		1


	//   ....[7]....
        /*00fc*/ 	.word	0x000002c0
        /*0100*/ 	.word	0x000000ff
        /*0104*/ 	.word	0x000001d8
        /*0108*/ 	.short	0x0100
        /*010a*/ 	.byte	0x08
	.zero		1


	//   ....[8]....
        /*010c*/ 	.word	0x000002d0
        /*0110*/ 	.word	0x000000ff
        /*0114*/ 	.word	0x00000020
        /*0118*/ 	.short	0x0100
        /*011a*/ 	.byte	0x08
	.zero		1


	//   ....[9]....
        /*011c*/ 	.word	0x000002e0
        /*0120*/ 	.word	0x000000ff
        /*0124*/ 	.word	0x000001e0
        /*0128*/ 	.short	0x0100
        /*012a*/ 	.byte	0x08
	.zero		1


	//   ....[10]....
        /*012c*/ 	.word	0x000002f0
        /*0130*/ 	.word	0x000000ff
        /*0134*/ 	.word	0x00000028
        /*0138*/ 	.short	0x0100
        /*013a*/ 	.byte	0x08
	.zero		1


	//   ....[11]....
        /*013c*/ 	.word	0x00000300
        /*0140*/ 	.word	0x000000ff
        /*0144*/ 	.word	0x000001e8
        /*0148*/ 	.short	0x0100
        /*014a*/ 	.byte	0x08
	.zero		1


	//   ....[12]....
        /*014c*/ 	.word	0x00000310
        /*0150*/ 	.word	0x000000ff
        /*0154*/ 	.word	0x00000030
        /*0158*/ 	.short	0x0100
        /*015a*/ 	.byte	0x08
	.zero		1


	//   ....[13]....
        /*015c*/ 	.word	0x00000320
        /*0160*/ 	.word	0x000000ff
        /*0164*/ 	.word	0x000001f0
        /*0168*/ 	.short	0x0100
        /*016a*/ 	.byte	0x08
	.zero		1


	//   ....[14]....
        /*016c*/ 	.word	0x00000330
        /*0170*/ 	.word	0x000000ff
        /*0174*/ 	.word	0x00000038
        /*0178*/ 	.short	0x0100
        /*017a*/ 	.byte	0x08
	.zero		1


	//   ....[15]....
        /*017c*/ 	.word	0x00000340
        /*0180*/ 	.word	0x000000ff
        /*0184*/ 	.word	0x000001f8
        /*0188*/ 	.short	0x0100
        /*018a*/ 	.byte	0x08
	.zero		1


	//   ....[16]....
        /*018c*/ 	.word	0x00000350
        /*0190*/ 	.word	0x000000ff
        /*0194*/ 	.word	0x00000040
        /*0198*/ 	.short	0x0100
        /*019a*/ 	.byte	0x08
	.zero		1


	//   ....[17]....
        /*019c*/ 	.word	0x00000360
        /*01a0*/ 	.word	0x000000ff
        /*01a4*/ 	.word	0x00000200
        /*01a8*/ 	.short	0x0100
        /*01aa*/ 	.byte	0x08
	.zero		1


	//   ....[18]....
        /*01ac*/ 	.word	0x00000370
        /*01b0*/ 	.word	0x000000ff
        /*01b4*/ 	.word	0x00000048
        /*01b8*/ 	.short	0x0100
        /*01ba*/ 	.byte	0x08
	.zero		1


	//   ....[19]....
        /*01bc*/ 	.word	0x00000380
        /*01c0*/ 	.word	0x000000ff
        /*01c4*/ 	.word	0x00000208
        /*01c8*/ 	.short	0x0100
        /*01ca*/ 	.byte	0x08
	.zero		1


	//   ....[20]....
        /*01cc*/ 	.word	0x00000390
        /*01d0*/ 	.word	0x000000ff
        /*01d4*/ 	.word	0x00000050
        /*01d8*/ 	.short	0x0100
        /*01da*/ 	.byte	0x08
	.zero		1


	//   ....[21]....
        /*01dc*/ 	.word	0x000003a0
        /*01e0*/ 	.word	0x000000ff
        /*01e4*/ 	.word	0x00000210
        /*01e8*/ 	.short	0x0100
        /*01ea*/ 	.byte	0x08
	.zero		1


	//   ....[22]....
        /*01ec*/ 	.word	0x000003b0
        /*01f0*/ 	.word	0x000000ff
        /*01f4*/ 	.word	0x00000058
        /*01f8*/ 	.short	0x0100
        /*01fa*/ 	.byte	0x08
	.zero		1


	//   ....[23]....
        /*01fc*/ 	.word	0x000003c0
        /*0200*/ 	.word	0x000000ff
        /*0204*/ 	.word	0x00000218
        /*0208*/ 	.short	0x0100
        /*020a*/ 	.byte	0x08
	.zero		1


	//   ....[24]....
        /*020c*/ 	.word	0x000003d0
        /*0210*/ 	.word	0x000000ff
        /*0214*/ 	.word	0x00000060
        /*0218*/ 	.short	0x0100
        /*021a*/ 	.byte	0x08
	.zero		1


	//   ....[25]....
        /*021c*/ 	.word	0x000003e0
        /*0220*/ 	.word	0x000000ff
        /*0224*/ 	.word	0x00000220
        /*0228*/ 	.short	0x0100
        /*022a*/ 	.byte	0x08
	.zero		1


	//   ....[26]....
        /*022c*/ 	.word	0x000003f0
        /*0230*/ 	.word	0x000000ff
        /*0234*/ 	.word	0x00000068
        /*0238*/ 	.short	0x0100
        /*023a*/ 	.byte	0x08
	.zero		1


	//   ....[27]....
        /*023c*/ 	.word	0x00000400
        /*0240*/ 	.word	0x000000ff
        /*0244*/ 	.word	0x00000228
        /*0248*/ 	.short	0x0100
        /*024a*/ 	.byte	0x08
	.zero		1


	//   ....[28]....
        /*024c*/ 	.word	0x00000410
        /*0250*/ 	.word	0x000000ff
        /*0254*/ 	.word	0x00000070
        /*0258*/ 	.short	0x0100
        /*025a*/ 	.byte	0x08
	.zero		1


	//   ....[29]....
        /*025c*/ 	.word	0x00000420
        /*0260*/ 	.word	0x000000ff
        /*0264*/ 	.word	0x00000230
        /*0268*/ 	.short	0x0100
        /*026a*/ 	.byte	0x08
	.zero		1


	//   ....[30]....
        /*026c*/ 	.word	0x00000430
        /*0270*/ 	.word	0x000000ff
        /*0274*/ 	.word	0x00000078
        /*0278*/ 	.short	0x0100
        /*027a*/ 	.byte	0x08
	.zero		1


	//   ....[31]....
        /*027c*/ 	.word	0x00000440
        /*0280*/ 	.word	0x000000ff
        /*0284*/ 	.word	0x00000238
        /*0288*/ 	.short	0x0100
        /*028a*/ 	.byte	0x08
	.zero		1


	//   ....[32]....
        /*028c*/ 	.word	0x00000450
        /*0290*/ 	.word	0x000000ff
        /*0294*/ 	.word	0x00000080
        /*0298*/ 	.short	0x0100
        /*029a*/ 	.byte	0x08
	.zero		1


	//   ....[33]....
        /*029c*/ 	.word	0x00000460
        /*02a0*/ 	.word	0x000000ff
        /*02a4*/ 	.word	0x00000240
        /*02a8*/ 	.short	0x0100
        /*02aa*/ 	.byte	0x08
	.zero		1


	//   ....[34]....
        /*02ac*/ 	.word	0x00000470
        /*02b0*/ 	.word	0x000000ff
        /*02b4*/ 	.word	0x00000088
        /*02b8*/ 	.short	0x0100
        /*02ba*/ 	.byte	0x08
	.zero		1


	//   ....[35]....
        /*02bc*/ 	.word	0x00000480
        /*02c0*/ 	.word	0x000000ff
        /*02c4*/ 	.word	0x00000248
        /*02c8*/ 	.short	0x0100
        /*02ca*/ 	.byte	0x08
	.zero		1


	//   ....[36]....
        /*02cc*/ 	.word	0x00000490
        /*02d0*/ 	.word	0x000000ff
        /*02d4*/ 	.word	0x00000090
        /*02d8*/ 	.short	0x0100
        /*02da*/ 	.byte	0x08
	.zero		1


	//   ....[37]....
        /*02dc*/ 	.word	0x000004a0
        /*02e0*/ 	.word	0x000000ff
        /*02e4*/ 	.word	0x00000250
        /*02e8*/ 	.short	0x0100
        /*02ea*/ 	.byte	0x08
	.zero		1


	//   ....[38]....
        /*02ec*/ 	.word	0x000004b0
        /*02f0*/ 	.word	0x000000ff
        /*02f4*/ 	.word	0x00000098
        /*02f8*/ 	.short	0x0100
        /*02fa*/ 	.byte	0x08
	.zero		1


	//   ....[39]....
        /*02fc*/ 	.word	0x000004c0
        /*0300*/ 	.word	0x000000ff
        /*0304*/ 	.word	0x00000258
        /*0308*/ 	.short	0x0100
        /*030a*/ 	.byte	0x08
	.zero		1


	//   ....[40]....
        /*030c*/ 	.word	0x000004d0
        /*0310*/ 	.word	0x000000ff
        /*0314*/ 	.word	0x000000a0
        /*0318*/ 	.short	0x0100
        /*031a*/ 	.byte	0x08
	.zero		1


	//   ....[41]....
        /*031c*/ 	.word	0x000004e0
        /*0320*/ 	.word	0x000000ff
        /*0324*/ 	.word	0x00000260
        /*0328*/ 	.short	0x0100
        /*032a*/ 	.byte	0x08
	.zero		1


	//   ....[42]....
        /*032c*/ 	.word	0x000004f0
        /*0330*/ 	.word	0x000000ff
        /*0334*/ 	.word	0x000000a8
        /*0338*/ 	.short	0x0100
        /*033a*/ 	.byte	0x08
	.zero		1


	//   ....[43]....
        /*033c*/ 	.word	0x00000500
        /*0340*/ 	.word	0x000000ff
        /*0344*/ 	.word	0x00000268
        /*0348*/ 	.short	0x0100
        /*034a*/ 	.byte	0x08
	.zero		1


	//   ....[44]....
        /*034c*/ 	.word	0x00000510
        /*0350*/ 	.word	0x000000ff
        /*0354*/ 	.word	0x000000b0
        /*0358*/ 	.short	0x0100
        /*035a*/ 	.byte	0x08
	.zero		1


	//   ....[45]....
        /*035c*/ 	.word	0x00000520
        /*0360*/ 	.word	0x000000ff
        /*0364*/ 	.word	0x00000270
        /*0368*/ 	.short	0x0100
        /*036a*/ 	.byte	0x08
	.zero		1


	//   ....[46]....
        /*036c*/ 	.word	0x00000530
        /*0370*/ 	.word	0x000000ff
        /*0374*/ 	.word	0x000000b8
        /*0378*/ 	.short	0x0100
        /*037a*/ 	.byte	0x08
	.zero		1


	//   ....[47]....
        /*037c*/ 	.word	0x00000540
        /*0380*/ 	.word	0x000000ff
        /*0384*/ 	.word	0x00000278
        /*0388*/ 	.short	0x0100
        /*038a*/ 	.byte	0x08
	.zero		1


	//   ....[48]....
        /*038c*/ 	.word	0x00000550
        /*0390*/ 	.word	0x000000ff
        /*0394*/ 	.word	0x000000c0
        /*0398*/ 	.short	0x0100
        /*039a*/ 	.byte	0x08
	.zero		1


	//   ....[49]....
        /*039c*/ 	.word	0x00000560
        /*03a0*/ 	.word	0x000000ff
        /*03a4*/ 	.word	0x00000280
        /*03a8*/ 	.short	0x0100
        /*03aa*/ 	.byte	0x08
	.zero		1


	//   ....[50]....
        /*03ac*/ 	.word	0x00000570
        /*03b0*/ 	.word	0x000000ff
        /*03b4*/ 	.word	0x000000c8
        /*03b8*/ 	.short	0x0100
        /*03ba*/ 	.byte	0x08
	.zero		1


	//   ....[51]....
        /*03bc*/ 	.word	0x00000580
        /*03c0*/ 	.word	0x000000ff
        /*03c4*/ 	.word	0x00000288
        /*03c8*/ 	.short	0x0100
        /*03ca*/ 	.byte	0x08
	.zero		1


	//   ....[52]....
        /*03cc*/ 	.word	0x00000590
        /*03d0*/ 	.word	0x000000ff
        /*03d4*/ 	.word	0x000000d0
        /*03d8*/ 	.short	0x0100
        /*03da*/ 	.byte	0x08
	.zero		1


	//   ....[53]....
        /*03dc*/ 	.word	0x000005a0
        /*03e0*/ 	.word	0x000000ff
        /*03e4*/ 	.word	0x00000290
        /*03e8*/ 	.short	0x0100
        /*03ea*/ 	.byte	0x08
	.zero		1


	//   ....[54]....
        /*03ec*/ 	.word	0x000005b0
        /*03f0*/ 	.word	0x000000ff
        /*03f4*/ 	.word	0x000000d8
        /*03f8*/ 	.short	0x0100
        /*03fa*/ 	.byte	0x08
	.zero		1


	//   ....[55]....
        /*03fc*/ 	.word	0x000005c0
        /*0400*/ 	.word	0x000000ff
        /*0404*/ 	.word	0x00000298
        /*0408*/ 	.short	0x0100
        /*040a*/ 	.byte	0x08
	.zero		1


	//   ....[56]....
        /*040c*/ 	.word	0x000005d0
        /*0410*/ 	.word	0x000000ff
        /*0414*/ 	.word	0x000000e0
        /*0418*/ 	.short	0x0100
        /*041a*/ 	.byte	0x08
	.zero		1


	//   ....[57]....
        /*041c*/ 	.word	0x000005e0
        /*0420*/ 	.word	0x000000ff
        /*0424*/ 	.word	0x000002a0
        /*0428*/ 	.short	0x0100
        /*042a*/ 	.byte	0x08
	.zero		1


	//   ....[58]....
        /*042c*/ 	.word	0x000005f0
        /*0430*/ 	.word	0x000000ff
        /*0434*/ 	.word	0x000000e8
        /*0438*/ 	.short	0x0100
        /*043a*/ 	.byte	0x08
	.zero		1


	//   ....[59]....
        /*043c*/ 	.word	0x00000600
        /*0440*/ 	.word	0x000000ff
        /*0444*/ 	.word	0x000002a8
        /*0448*/ 	.short	0x0100
        /*044a*/ 	.byte	0x08
	.zero		1


	//   ....[60]....
        /*044c*/ 	.word	0x00000610
        /*0450*/ 	.word	0x000000ff
        /*0454*/ 	.word	0x000000f0
        /*0458*/ 	.short	0x0100
        /*045a*/ 	.byte	0x08
	.zero		1


	//   ....[61]....
        /*045c*/ 	.word	0x00000620
        /*0460*/ 	.word	0x000000ff
        /*0464*/ 	.word	0x000002b0
        /*0468*/ 	.short	0x0100
        /*046a*/ 	.byte	0x08
	.zero		1


	//   ....[62]....
        /*046c*/ 	.word	0x00000630
        /*0470*/ 	.word	0x000000ff
        /*0474*/ 	.word	0x000000f8
        /*0478*/ 	.short	0x0100
        /*047a*/ 	.byte	0x08
	.zero		1


	//   ....[63]....
        /*047c*/ 	.word	0x00000640
        /*0480*/ 	.word	0x000000ff
        /*0484*/ 	.word	0x000002b8
        /*0488*/ 	.short	0x0100
        /*048a*/ 	.byte	0x08
	.zero		1


	//   ....[64]....
        /*048c*/ 	.word	0x00000650
        /*0490*/ 	.word	0x000000ff
        /*0494*/ 	.word	0x00000100
        /*0498*/ 	.short	0x0100
        /*049a*/ 	.byte	0x08
	.zero		1


	//   ....[65]....
        /*049c*/ 	.word	0x00000660
        /*04a0*/ 	.word	0x000000ff
        /*04a4*/ 	.word	0x000002c0
        /*04a8*/ 	.short	0x0100
        /*04aa*/ 	.byte	0x08
	.zero		1


	//   ....[66]....
        /*04ac*/ 	.word	0x00000670
        /*04b0*/ 	.word	0x000000ff
        /*04b4*/ 	.word	0x00000108
        /*04b8*/ 	.short	0x0100
        /*04ba*/ 	.byte	0x08
	.zero		1


	//   ....[67]....
        /*04bc*/ 	.word	0x00000680
        /*04c0*/ 	.word	0x000000ff
        /*04c4*/ 	.word	0x000002c8
        /*04c8*/ 	.short	0x0100
        /*04ca*/ 	.byte	0x08
	.zero		1


	//   ....[68]....
        /*04cc*/ 	.word	0x00000690
        /*04d0*/ 	.word	0x000000ff
        /*04d4*/ 	.word	0x00000110
        /*04d8*/ 	.short	0x0100
        /*04da*/ 	.byte	0x08
	.zero		1


	//   ....[69]....
        /*04dc*/ 	.word	0x000006a0
        /*04e0*/ 	.word	0x000000ff
        /*04e4*/ 	.word	0x000002d0
        /*04e8*/ 	.short	0x0100
        /*04ea*/ 	.byte	0x08
	.zero		1


	//   ....[70]....
        /*04ec*/ 	.word	0x000006b0
        /*04f0*/ 	.word	0x000000ff
        /*04f4*/ 	.word	0x00000118
        /*04f8*/ 	.short	0x0100
        /*04fa*/ 	.byte	0x08
	.zero		1


	//   ....[71]....
        /*04fc*/ 	.word	0x000006c0
        /*0500*/ 	.word	0x000000ff
        /*0504*/ 	.word	0x000002d8
        /*0508*/ 	.short	0x0100
        /*050a*/ 	.byte	0x08
	.zero		1


	//   ....[72]....
        /*050c*/ 	.word	0x000006d0
        /*0510*/ 	.word	0x000000ff
        /*0514*/ 	.word	0x00000120
        /*0518*/ 	.short	0x0100
        /*051a*/ 	.byte	0x08
	.zero		1


	//   ....[73]....
        /*051c*/ 	.word	0x000006e0
        /*0520*/ 	.word	0x000000ff
        /*0524*/ 	.word	0x000002e0
        /*0528*/ 	.short	0x0100
        /*052a*/ 	.byte	0x08
	.zero		1


	//   ....[74]....
        /*052c*/ 	.word	0x000006f0
        /*0530*/ 	.word	0x000000ff
        /*0534*/ 	.word	0x00000128
        /*0538*/ 	.short	0x0100
        /*053a*/ 	.byte	0x08
	.zero		1


	//   ....[75]....
        /*053c*/ 	.word	0x00000700
        /*0540*/ 	.word	0x000000ff
        /*0544*/ 	.word	0x000002e8
        /*0548*/ 	.short	0x0100
        /*054a*/ 	.byte	0x08
	.zero		1


	//   ....[76]....
        /*054c*/ 	.word	0x00000710
        /*0550*/ 	.word	0x000000ff
        /*0554*/ 	.word	0x00000130
        /*0558*/ 	.short	0x0100
        /*055a*/ 	.byte	0x08
	.zero		1


	//   ....[77]....
        /*055c*/ 	.word	0x00000720
        /*0560*/ 	.word	0x000000ff
        /*0564*/ 	.word	0x000002f0
        /*0568*/ 	.short	0x0100
        /*056a*/ 	.byte	0x08
	.zero		1


	//   ....[78]....
        /*056c*/ 	.word	0x00000730
        /*0570*/ 	.word	0x000000ff
        /*0574*/ 	.word	0x00000138
        /*0578*/ 	.short	0x0100
        /*057a*/ 	.byte	0x08
	.zero		1


	//   ....[79]....
        /*057c*/ 	.word	0x00000740
        /*0580*/ 	.word	0x000000ff
        /*0584*/ 	.word	0x000002f8
        /*0588*/ 	.short	0x0100
        /*058a*/ 	.byte	0x08
	.zero		1


	//   ....[80]....
        /*058c*/ 	.word	0x00000750
        /*0590*/ 	.word	0x000000ff
        /*0594*/ 	.word	0x00000140
        /*0598*/ 	.short	0x0100
        /*059a*/ 	.byte	0x08
	.zero		1


	//   ....[81]....
        /*059c*/ 	.word	0x00000760
        /*05a0*/ 	.word	0x000000ff
        /*05a4*/ 	.word	0x00000300
        /*05a8*/ 	.short	0x0100
        /*05aa*/ 	.byte	0x08
	.zero		1


	//   ....[82]....
        /*05ac*/ 	.word	0x00000770
        /*05b0*/ 	.word	0x000000ff
        /*05b4*/ 	.word	0x00000148
        /*05b8*/ 	.short	0x0100
        /*05ba*/ 	.byte	0x08
	.zero		1


	//   ....[83]....
        /*05bc*/ 	.word	0x00000780
        /*05c0*/ 	.word	0x000000ff
        /*05c4*/ 	.word	0x00000308
        /*05c8*/ 	.short	0x0100
        /*05ca*/ 	.byte	0x08
	.zero		1


	//   ....[84]....
        /*05cc*/ 	.word	0x00000790
        /*05d0*/ 	.word	0x000000ff
        /*05d4*/ 	.word	0x00000150
        /*05d8*/ 	.short	0x0100
        /*05da*/ 	.byte	0x08
	.zero		1


	//   ....[85]....
        /*05dc*/ 	.word	0x000007a0
        /*05e0*/ 	.word	0x000000ff
        /*05e4*/ 	.word	0x00000310
        /*05e8*/ 	.short	0x0100
        /*05ea*/ 	.byte	0x08
	.zero		1


	//   ....[86]....
        /*05ec*/ 	.word	0x000007b0
        /*05f0*/ 	.word	0x000000ff
        /*05f4*/ 	.word	0x00000158
        /*05f8*/ 	.short	0x0100
        /*05fa*/ 	.byte	0x08
	.zero		1


	//   ....[87]....
        /*05fc*/ 	.word	0x000007c0
        /*0600*/ 	.word	0x000000ff
        /*0604*/ 	.word	0x00000318
        /*0608*/ 	.short	0x0100
        /*060a*/ 	.byte	0x08
	.zero		1


	//   ....[88]....
        /*060c*/ 	.word	0x000007d0
        /*0610*/ 	.word	0x000000ff
        /*0614*/ 	.word	0x00000160
        /*0618*/ 	.short	0x0100
        /*061a*/ 	.byte	0x08
	.zero		1


	//   ....[89]....
        /*061c*/ 	.word	0x000007e0
        /*0620*/ 	.word	0x000000ff
        /*0624*/ 	.word	0x00000320
        /*0628*/ 	.short	0x0100
        /*062a*/ 	.byte	0x08
	.zero		1


	//   ....[90]....
        /*062c*/ 	.word	0x000007f0
        /*0630*/ 	.word	0x000000ff
        /*0634*/ 	.word	0x00000168
        /*0638*/ 	.short	0x0100
        /*063a*/ 	.byte	0x08
	.zero		1


	//   ....[91]....
        /*063c*/ 	.word	0x00000800
        /*0640*/ 	.word	0x000000ff
        /*0644*/ 	.word	0x00000328
        /*0648*/ 	.short	0x0100
        /*064a*/ 	.byte	0x08
	.zero		1


	//   ....[92]....
        /*064c*/ 	.word	0x00000810
        /*0650*/ 	.word	0x000000ff
        /*0654*/ 	.word	0x00000170
        /*0658*/ 	.short	0x0100
        /*065a*/ 	.byte	0x08
	.zero		1


	//   ....[93]....
        /*065c*/ 	.word	0x00000820
        /*0660*/ 	.word	0x000000ff
        /*0664*/ 	.word	0x00000330
        /*0668*/ 	.short	0x0100
        /*066a*/ 	.byte	0x08
	.zero		1


	//   ....[94]....
        /*066c*/ 	.word	0x00000830
        /*0670*/ 	.word	0x000000ff
        /*0674*/ 	.word	0x00000178
        /*0678*/ 	.short	0x0100
        /*067a*/ 	.byte	0x08
	.zero		1


	//   ....[95]....
        /*067c*/ 	.word	0x00000840
        /*0680*/ 	.word	0x000000ff
        /*0684*/ 	.word	0x00000338
        /*0688*/ 	.short	0x0100
        /*068a*/ 	.byte	0x08
	.zero		1


	//   ....[96]....
        /*068c*/ 	.word	0x00000850
        /*0690*/ 	.word	0x000000ff
        /*0694*/ 	.word	0x00000180
        /*0698*/ 	.short	0x0100
        /*069a*/ 	.byte	0x08
	.zero		1


	//   ....[97]....
        /*069c*/ 	.word	0x00000860
        /*06a0*/ 	.word	0x000000ff
        /*06a4*/ 	.word	0x00000340
        /*06a8*/ 	.short	0x0100
        /*06aa*/ 	.byte	0x08
	.zero		1


	//   ....[98]....
        /*06ac*/ 	.word	0x00000870
        /*06b0*/ 	.word	0x000000ff
        /*06b4*/ 	.word	0x00000188
        /*06b8*/ 	.short	0x0100
        /*06ba*/ 	.byte	0x08
	.zero		1


	//   ....[99]....
        /*06bc*/ 	.word	0x00000880
        /*06c0*/ 	.word	0x000000ff
        /*06c4*/ 	.word	0x00000348
        /*06c8*/ 	.short	0x0100
        /*06ca*/ 	.byte	0x08
	.zero		1


	//   ....[100]....
        /*06cc*/ 	.word	0x00000890
        /*06d0*/ 	.word	0x000000ff
        /*06d4*/ 	.word	0x00000190
        /*06d8*/ 	.short	0x0100
        /*06da*/ 	.byte	0x08
	.zero		1


	//   ....[101]....
        /*06dc*/ 	.word	0x000008a0
        /*06e0*/ 	.word	0x000000ff
        /*06e4*/ 	.word	0x00000350
        /*06e8*/ 	.short	0x0100
        /*06ea*/ 	.byte	0x08
	.zero		1


	//   ....[102]....
        /*06ec*/ 	.word	0x000008b0
        /*06f0*/ 	.word	0x000000ff
        /*06f4*/ 	.word	0x00000198
        /*06f8*/ 	.short	0x0100
        /*06fa*/ 	.byte	0x08
	.zero		1


	//   ....[103]....
        /*06fc*/ 	.word	0x000008c0
        /*0700*/ 	.word	0x000000ff
        /*0704*/ 	.word	0x00000358
        /*0708*/ 	.short	0x0100
        /*070a*/ 	.byte	0x08
	.zero		1


	//   ....[104]....
        /*070c*/ 	.word	0x000008d0
        /*0710*/ 	.word	0x000000ff
        /*0714*/ 	.word	0x000001a0
        /*0718*/ 	.short	0x0100
        /*071a*/ 	.byte	0x08
	.zero		1


	//   ....[105]....
        /*071c*/ 	.word	0x000008e0
        /*0720*/ 	.word	0x000000ff
        /*0724*/ 	.word	0x00000360
        /*0728*/ 	.short	0x0100
        /*072a*/ 	.byte	0x08
	.zero		1


	//   ....[106]....
        /*072c*/ 	.word	0x000008f0
        /*0730*/ 	.word	0x000000ff
        /*0734*/ 	.word	0x000001a8
        /*0738*/ 	.short	0x0100
        /*073a*/ 	.byte	0x08
	.zero		1


	//   ....[107]....
        /*073c*/ 	.word	0x00000900
        /*0740*/ 	.word	0x000000ff
        /*0744*/ 	.word	0x00000368
        /*0748*/ 	.short	0x0100
        /*074a*/ 	.byte	0x08
	.zero		1


	//   ....[108]....
        /*074c*/ 	.word	0x00000910
        /*0750*/ 	.word	0x000000ff
        /*0754*/ 	.word	0x000001b0
        /*0758*/ 	.short	0x0100
        /*075a*/ 	.byte	0x08
	.zero		1


	//   ....[109]....
        /*075c*/ 	.word	0x00000920
        /*0760*/ 	.word	0x000000ff
        /*0764*/ 	.word	0x00000370
        /*0768*/ 	.short	0x0100
        /*076a*/ 	.byte	0x08
	.zero		1


	//   ....[110]....
        /*076c*/ 	.word	0x00000930
        /*0770*/ 	.word	0x000000ff
        /*0774*/ 	.word	0x000001b8
        /*0778*/ 	.short	0x0100
        /*077a*/ 	.byte	0x08
	.zero		1


	//   ....[111]....
        /*077c*/ 	.word	0x00000940
        /*0780*/ 	.word	0x000000ff
        /*0784*/ 	.word	0x00000378
        /*0788*/ 	.short	0x0100
        /*078a*/ 	.byte	0x08
	.zero		1


	//   ....[112]....
        /*078c*/ 	.word	0x00000c60
        /*0790*/ 	.word	0x000000ff
        /*0794*/ 	.word	0x000003b0
        /*0798*/ 	.short	0x0100
        /*079a*/ 	.byte	0x08
	.zero		1


	//   ....[113]....
        /*079c*/ 	.word	0x00000cd0
        /*07a0*/ 	.word	0x000000ff
        /*07a4*/ 	.word	0x000003b8
        /*07a8*/ 	.short	0x0100
        /*07aa*/ 	.byte	0x08
	.zero		1


	//   ....[114]....
        /*07ac*/ 	.word	0x00000cf0
        /*07b0*/ 	.word	0x000000ff
        /*07b4*/ 	.word	0x00000390
        /*07b8*/ 	.short	0x0100
        /*07ba*/ 	.byte	0x09
	.zero		1


	//   ....[115]....
        /*07bc*/ 	.word	0x00000d00
        /*07c0*/ 	.word	0x000000ff
        /*07c4*/ 	.word	0x00000398
        /*07c8*/ 	.short	0x0100
        /*07ca*/ 	.byte	0x09
	.zero		1


	//   ....[116]....
        /*07cc*/ 	.word	0x00000d10
        /*07d0*/ 	.word	0x000000ff
        /*07d4*/ 	.word	0x000003a0
        /*07d8*/ 	.short	0x0100
        /*07da*/ 	.byte	0x09
	.zero		1


	//   ....[117]....
        /*07dc*/ 	.word	0x00000d20
        /*07e0*/ 	.word	0x000000ff
        /*07e4*/ 	.word	0x000003a8
        /*07e8*/ 	.short	0x0100
        /*07ea*/ 	.byte	0x09
	.zero		1


	//   ....[118]....
        /*07ec*/ 	.word	0x00001b50
        /*07f0*/ 	.word	0x000000ff
        /*07f4*/ 	.word	0xfffffff8
        /*07f8*/ 	.short	0x010a
        /*07fa*/ 	.byte	0x0f
	.zero		1


	//   ....[119]....
        /*07fc*/ 	.word	0x00001e20
        /*0800*/ 	.word	0x000000ff
        /*0804*/ 	.word	0x00000000
        /*0808*/ 	.short	0x010a
        /*080a*/ 	.byte	0x06
	.zero		1


	//   ....[120]....
        /*080c*/ 	.word	0x00001e60
        /*0810*/ 	.word	0x000000ff
        /*0814*/ 	.word	0x00000000
        /*0818*/ 	.short	0x010a
        /*081a*/ 	.byte	0x06
	.zero		1


	//   ....[121]....
        /*081c*/ 	.word	0x00002380
        /*0820*/ 	.word	0x000000ff
        /*0824*/ 	.word	0x00000000
        /*0828*/ 	.short	0x010a
        /*082a*/ 	.byte	0x09
	.zero		1


	//   ....[122]....
        /*082c*/ 	.word	0x000023c0
        /*0830*/ 	.word	0x000000ff
        /*0834*/ 	.word	0x00000000
        /*0838*/ 	.short	0x010a
        /*083a*/ 	.byte	0x09
	.zero		1


	//   ....[123]....
        /*083c*/ 	.word	0x00002750
        /*0840*/ 	.word	0x000000ff
        /*0844*/ 	.word	0x00000000
        /*0848*/ 	.short	0x0101
        /*084a*/ 	.byte	0x08
	.zero		1


	//   ....[124]....
        /*084c*/ 	.word	0x00002ac0
        /*0850*/ 	.word	0x0000000f
        /*0854*/ 	.word	0x00000000
        /*0858*/ 	.short	0x0101
        /*085a*/ 	.byte	0x18
	.zero		1


	//   ....[125]....
        /*085c*/ 	.word	0x00002ba0
        /*0860*/ 	.word	0x000000ff
        /*0864*/ 	.word	0x00000000
        /*0868*/ 	.short	0x0101
        /*086a*/ 	.byte	0x06
	.zero		1


	//   ....[126]....
        /*086c*/ 	.word	0x00002c50
        /*0870*/ 	.word	0x000000ff
        /*0874*/ 	.word	0x00000008
        /*0878*/ 	.short	0x010a
        /*087a*/ 	.byte	0x0f
	.zero		1


	//   ....[127]....
        /*087c*/ 	.word	0x000054b0
        /*0880*/ 	.word	0x00000004
        /*0884*/ 	.word	0x00000000
        /*0888*/ 	.short	0x0101
        /*088a*/ 	.byte	0x18
	.zero		1


	//   ....[128]....
        /*088c*/ 	.word	0x00005d90
        /*0890*/ 	.word	0x00000013
        /*0894*/ 	.word	0x000001c0
        /*0898*/ 	.short	0x010a
        /*089a*/ 	.byte	0x3f
	.zero		1


	//   ....[129]....
        /*089c*/ 	.word	0x00006110
        /*08a0*/ 	.word	0x00000004
        /*08a4*/ 	.word	0x000003b8
        /*08a8*/ 	.short	0x0101
        /*08aa*/ 	.byte	0x3f
	.zero		1


	//   ....[130]....
        /*08ac*/ 	.word	0x00006840
        /*08b0*/ 	.word	0x00000005
        /*08b4*/ 	.word	0x00000000
        /*08b8*/ 	.short	0x010a
        /*08ba*/ 	.byte	0x3f
	.zero		1


	//   ....[131]....
        /*08bc*/ 	.word	0x000068c0
        /*08c0*/ 	.word	0x00000007
        /*08c4*/ 	.word	0x00000000
        /*08c8*/ 	.short	0x010a
        /*08ca*/ 	.byte	0x3f
	.zero		1


	//   ....[132]....
        /*08cc*/ 	.word	0x00006950
        /*08d0*/ 	.word	0x00000006
        /*08d4*/ 	.word	0x00000000
        /*08d8*/ 	.short	0x010a
        /*08da*/ 	.byte	0x3f
	.zero		1


	//   ....[133]....
        /*08dc*/ 	.word	0x000069e0
        /*08e0*/ 	.word	0x00000007
        /*08e4*/ 	.word	0x00000000
        /*08e8*/ 	.short	0x010a
        /*08ea*/ 	.byte	0x3f
	.zero		1


	//   ....[134]....
        /*08ec*/ 	.word	0x00006a70
        /*08f0*/ 	.word	0x00000006
        /*08f4*/ 	.word	0x00000000
        /*08f8*/ 	.short	0x010a
        /*08fa*/ 	.byte	0x3f
	.zero		1


	//   ....[135]....
        /*08fc*/ 	.word	0x00006b00
        /*0900*/ 	.word	0x00000007
        /*0904*/ 	.word	0x00000000
        /*0908*/ 	.short	0x010a
        /*090a*/ 	.byte	0x3f
	.zero		1


	//   ....[136]....
        /*090c*/ 	.word	0x00006b90
        /*0910*/ 	.word	0x00000006
        /*0914*/ 	.word	0x00000000
        /*0918*/ 	.short	0x010a
        /*091a*/ 	.byte	0x3f
	.zero		1


	//   ....[137]....
        /*091c*/ 	.word	0x00006c20
        /*0920*/ 	.word	0x00000007
        /*0924*/ 	.word	0x00000000
        /*0928*/ 	.short	0x010a
        /*092a*/ 	.byte	0x3f
	.zero		1


	//   ....[138]....
        /*092c*/ 	.word	0x00006cb0
        /*0930*/ 	.word	0x00000006
        /*0934*/ 	.word	0x00000000
        /*0938*/ 	.short	0x010a
        /*093a*/ 	.byte	0x3f
	.zero		1


	//   ....[139]....
        /*093c*/ 	.word	0x00006d40
        /*0940*/ 	.word	0x00000007
        /*0944*/ 	.word	0x00000000
        /*0948*/ 	.short	0x010a
        /*094a*/ 	.byte	0x3f
	.zero		1


	//   ....[140]....
        /*094c*/ 	.word	0x00006dd0
        /*0950*/ 	.word	0x00000006
        /*0954*/ 	.word	0x00000000
        /*0958*/ 	.short	0x010a
        /*095a*/ 	.byte	0x3f
	.zero		1


	//   ....[141]....
        /*095c*/ 	.word	0x00006e60
        /*0960*/ 	.word	0x00000007
        /*0964*/ 	.word	0x00000000
        /*0968*/ 	.short	0x010a
        /*096a*/ 	.byte	0x3f
	.zero		1


	//   ....[142]....
        /*096c*/ 	.word	0x00006ef0
        /*0970*/ 	.word	0x00000006
        /*0974*/ 	.word	0x00000000
        /*0978*/ 	.short	0x010a
        /*097a*/ 	.byte	0x3f
	.zero		1


	//   ....[143]....
        /*097c*/ 	.word	0x00006f80
        /*0980*/ 	.word	0x00000007
        /*0984*/ 	.word	0x00000000
        /*0988*/ 	.short	0x010a
        /*098a*/ 	.byte	0x3f
	.zero		1


	//   ....[144]....
        /*098c*/ 	.word	0x00007010
        /*0990*/ 	.word	0x00000006
        /*0994*/ 	.word	0x00000000
        /*0998*/ 	.short	0x010a
        /*099a*/ 	.byte	0x3f
	.zero		1


	//   ....[145]....
        /*099c*/ 	.word	0x000070a0
        /*09a0*/ 	.word	0x00000007
        /*09a4*/ 	.word	0x00000000
        /*09a8*/ 	.short	0x010a
        /*09aa*/ 	.byte	0x3f
	.zero		1


	//   ....[146]....
        /*09ac*/ 	.word	0x00007130
        /*09b0*/ 	.word	0x00000006
        /*09b4*/ 	.word	0x00000000
        /*09b8*/ 	.short	0x010a
        /*09ba*/ 	.byte	0x3f
	.zero		1


	//   ....[147]....
        /*09bc*/ 	.word	0x000071c0
        /*09c0*/ 	.word	0x00000007
        /*09c4*/ 	.word	0x00000000
        /*09c8*/ 	.short	0x010a
        /*09ca*/ 	.byte	0x3f
	.zero		1


	//   ....[148]....
        /*09cc*/ 	.word	0x00007250
        /*09d0*/ 	.word	0x00000006
        /*09d4*/ 	.word	0x00000000
        /*09d8*/ 	.short	0x010a
        /*09da*/ 	.byte	0x3f
	.zero		1


	//   ....[149]....
        /*09dc*/ 	.word	0x000072e0
        /*09e0*/ 	.word	0x00000007
        /*09e4*/ 	.word	0x00000000
        /*09e8*/ 	.short	0x010a
        /*09ea*/ 	.byte	0x3f
	.zero		1


	//   ....[150]....
        /*09ec*/ 	.word	0x00007370
        /*09f0*/ 	.word	0x00000006
        /*09f4*/ 	.word	0x00000000
        /*09f8*/ 	.short	0x010a
        /*09fa*/ 	.byte	0x3f
	.zero		1


	//   ....[151]....
        /*09fc*/ 	.word	0x00007400
        /*0a00*/ 	.word	0x00000007
        /*0a04*/ 	.word	0x00000000
        /*0a08*/ 	.short	0x010a
        /*0a0a*/ 	.byte	0x3f
	.zero		1


	//   ....[152]....
        /*0a0c*/ 	.word	0x00007490
        /*0a10*/ 	.word	0x00000006
        /*0a14*/ 	.word	0x00000000
        /*0a18*/ 	.short	0x010a
        /*0a1a*/ 	.byte	0x3f
	.zero		1


	//   ....[153]....
        /*0a1c*/ 	.word	0x00007520
        /*0a20*/ 	.word	0x00000007
        /*0a24*/ 	.word	0x00000000
        /*0a28*/ 	.short	0x010a
        /*0a2a*/ 	.byte	0x3f
	.zero		1


	//   ....[154]....
        /*0a2c*/ 	.word	0x000075b0
        /*0a30*/ 	.word	0x00000006
        /*0a34*/ 	.word	0x00000000
        /*0a38*/ 	.short	0x010a
        /*0a3a*/ 	.byte	0x3f
	.zero		1


	//   ....[155]....
        /*0a3c*/ 	.word	0x00007640
        /*0a40*/ 	.word	0x00000007
        /*0a44*/ 	.word	0x00000000
        /*0a48*/ 	.short	0x010a
        /*0a4a*/ 	.byte	0x3f
	.zero		1


	//   ....[156]....
        /*0a4c*/ 	.word	0x000076d0
        /*0a50*/ 	.word	0x00000006
        /*0a54*/ 	.word	0x00000000
        /*0a58*/ 	.short	0x010a
        /*0a5a*/ 	.byte	0x3f
	.zero		1


	//   ....[157]....
        /*0a5c*/ 	.word	0x00007760
        /*0a60*/ 	.word	0x00000007
        /*0a64*/ 	.word	0x00000000
        /*0a68*/ 	.short	0x010a
        /*0a6a*/ 	.byte	0x3f
	.zero		1


	//   ....[158]....
        /*0a6c*/ 	.word	0x000077f0
        /*0a70*/ 	.word	0x00000006
        /*0a74*/ 	.word	0x00000000
        /*0a78*/ 	.short	0x010a
        /*0a7a*/ 	.byte	0x3f
	.zero		1


	//   ....[159]....
        /*0a7c*/ 	.word	0x00007880
        /*0a80*/ 	.word	0x00000007
        /*0a84*/ 	.word	0x00000000
        /*0a88*/ 	.short	0x010a
        /*0a8a*/ 	.byte	0x3f
	.zero		1


	//   ....[160]....
        /*0a8c*/ 	.word	0x00007910
        /*0a90*/ 	.word	0x00000006
        /*0a94*/ 	.word	0x00000000
        /*0a98*/ 	.short	0x010a
        /*0a9a*/ 	.byte	0x3f
	.zero		1


	//   ....[161]....
        /*0a9c*/ 	.word	0x000079a0
        /*0aa0*/ 	.word	0x00000007
        /*0aa4*/ 	.word	0x00000000
        /*0aa8*/ 	.short	0x010a
        /*0aaa*/ 	.byte	0x3f
	.zero		1


	//   ....[162]....
        /*0aac*/ 	.word	0x00007a30
        /*0ab0*/ 	.word	0x00000006
        /*0ab4*/ 	.word	0x00000000
        /*0ab8*/ 	.short	0x010a
        /*0aba*/ 	.byte	0x3f
	.zero		1


	//   ....[163]....
        /*0abc*/ 	.word	0x00007ac0
        /*0ac0*/ 	.word	0x00000007
        /*0ac4*/ 	.word	0x00000000
        /*0ac8*/ 	.short	0x010a
        /*0aca*/ 	.byte	0x3f
	.zero		1


	//   ....[164]....
        /*0acc*/ 	.word	0x00007b50
        /*0ad0*/ 	.word	0x00000006
        /*0ad4*/ 	.word	0x00000000
        /*0ad8*/ 	.short	0x010a
        /*0ada*/ 	.byte	0x3f
	.zero		1


	//   ....[165]....
        /*0adc*/ 	.word	0x00007be0
        /*0ae0*/ 	.word	0x00000007
        /*0ae4*/ 	.word	0x00000000
        /*0ae8*/ 	.short	0x010a
        /*0aea*/ 	.byte	0x3f
	.zero		1


	//   ....[166]....
        /*0aec*/ 	.word	0x00007c70
        /*0af0*/ 	.word	0x00000006
        /*0af4*/ 	.word	0x00000000
        /*0af8*/ 	.short	0x010a
        /*0afa*/ 	.byte	0x3f
	.zero		1


	//   ....[167]....
        /*0afc*/ 	.word	0x00007d00
        /*0b00*/ 	.word	0x00000007
        /*0b04*/ 	.word	0x00000000
        /*0b08*/ 	.short	0x010a
        /*0b0a*/ 	.byte	0x3f
	.zero		1


	//   ....[168]....
        /*0b0c*/ 	.word	0x00007d90
        /*0b10*/ 	.word	0x00000006
        /*0b14*/ 	.word	0x00000000
        /*0b18*/ 	.short	0x010a
        /*0b1a*/ 	.byte	0x3f
	.zero		1


	//   ....[169]....
        /*0b1c*/ 	.word	0x00007e20
        /*0b20*/ 	.word	0x00000007
        /*0b24*/ 	.word	0x00000000
        /*0b28*/ 	.short	0x010a
        /*0b2a*/ 	.byte	0x3f
	.zero		1


	//   ....[170]....
        /*0b2c*/ 	.word	0x00007eb0
        /*0b30*/ 	.word	0x00000006
        /*0b34*/ 	.word	0x00000000
        /*0b38*/ 	.short	0x010a
        /*0b3a*/ 	.byte	0x3f
	.zero		1


	//   ....[171]....
        /*0b3c*/ 	.word	0x00007f40
        /*0b40*/ 	.word	0x00000007
        /*0b44*/ 	.word	0x00000000
        /*0b48*/ 	.short	0x010a
        /*0b4a*/ 	.byte	0x3f
	.zero		1


	//   ....[172]....
        /*0b4c*/ 	.word	0x00007fd0
        /*0b50*/ 	.word	0x00000006
        /*0b54*/ 	.word	0x00000000
        /*0b58*/ 	.short	0x010a
        /*0b5a*/ 	.byte	0x3f
	.zero		1


	//   ....[173]....
        /*0b5c*/ 	.word	0x00008060
        /*0b60*/ 	.word	0x00000007
        /*0b64*/ 	.word	0x00000000
        /*0b68*/ 	.short	0x010a
        /*0b6a*/ 	.byte	0x3f
	.zero		1


	//   ....[174]....
        /*0b6c*/ 	.word	0x000080f0
        /*0b70*/ 	.word	0x00000006
        /*0b74*/ 	.word	0x00000000
        /*0b78*/ 	.short	0x010a
        /*0b7a*/ 	.byte	0x3f
	.zero		1


	//   ....[175]....
        /*0b7c*/ 	.word	0x00008180
        /*0b80*/ 	.word	0x00000007
        /*0b84*/ 	.word	0x00000000
        /*0b88*/ 	.short	0x010a
        /*0b8a*/ 	.byte	0x3f
	.zero		1


	//   ....[176]....
        /*0b8c*/ 	.word	0x00008210
        /*0b90*/ 	.word	0x00000006
        /*0b94*/ 	.word	0x00000000
        /*0b98*/ 	.short	0x010a
        /*0b9a*/ 	.byte	0x3f
	.zero		1


	//   ....[177]....
        /*0b9c*/ 	.word	0x000082a0
        /*0ba0*/ 	.word	0x00000007
        /*0ba4*/ 	.word	0x00000000
        /*0ba8*/ 	.short	0x010a
        /*0baa*/ 	.byte	0x3f
	.zero		1


	//   ....[178]....
        /*0bac*/ 	.word	0x00008330
        /*0bb0*/ 	.word	0x00000006
        /*0bb4*/ 	.word	0x00000000
        /*0bb8*/ 	.short	0x010a
        /*0bba*/ 	.byte	0x3f
	.zero		1


	//   ....[179]....
        /*0bbc*/ 	.word	0x000083c0
        /*0bc0*/ 	.word	0x00000007
        /*0bc4*/ 	.word	0x00000000
        /*0bc8*/ 	.short	0x010a
        /*0bca*/ 	.byte	0x3f
	.zero		1


	//   ....[180]....
        /*0bcc*/ 	.word	0x00008450
        /*0bd0*/ 	.word	0x00000006
        /*0bd4*/ 	.word	0x00000000
        /*0bd8*/ 	.short	0x010a
        /*0bda*/ 	.byte	0x3f
	.zero		1


	//   ....[181]....
        /*0bdc*/ 	.word	0x000084e0
        /*0be0*/ 	.word	0x00000007
        /*0be4*/ 	.word	0x00000000
        /*0be8*/ 	.short	0x010a
        /*0bea*/ 	.byte	0x3f
	.zero		1


	//   ....[182]....
        /*0bec*/ 	.word	0x00008570
        /*0bf0*/ 	.word	0x00000006
        /*0bf4*/ 	.word	0x00000000
        /*0bf8*/ 	.short	0x010a
        /*0bfa*/ 	.byte	0x3f
	.zero		1


	//   ....[183]....
        /*0bfc*/ 	.word	0x00008600
        /*0c00*/ 	.word	0x00000007
        /*0c04*/ 	.word	0x00000000
        /*0c08*/ 	.short	0x010a
        /*0c0a*/ 	.byte	0x3f
	.zero		1


	//   ....[184]....
        /*0c0c*/ 	.word	0x00008690
        /*0c10*/ 	.word	0x00000006
        /*0c14*/ 	.word	0x00000000
        /*0c18*/ 	.short	0x010a
        /*0c1a*/ 	.byte	0x3f
	.zero		1


	//   ....[185]....
        /*0c1c*/ 	.word	0x00008720
        /*0c20*/ 	.word	0x00000003
        /*0c24*/ 	.word	0x00000000
        /*0c28*/ 	.short	0x010a
        /*0c2a*/ 	.byte	0x3f
	.zero		1


	//   ....[186]....
        /*0c2c*/ 	.word	0x00008790
        /*0c30*/ 	.word	0x0000000f
        /*0c34*/ 	.word	0xfffffff8
        /*0c38*/ 	.short	0x010a
        /*0c3a*/ 	.byte	0x3f
	.zero		1


	//   ....[187]....
        /*0c3c*/ 	.word	0x000087f0
        /*0c40*/ 	.word	0x0000000f
        /*0c44*/ 	.word	0x00000000
        /*0c48*/ 	.short	0x010a
        /*0c4a*/ 	.byte	0x3f
	.zero		1


	//   ....[188]....
        /*0c4c*/ 	.word	0x00008850
        /*0c50*/ 	.word	0x00000010
        /*0c54*/ 	.word	0x00000000
        /*0c58*/ 	.short	0x010a
        /*0c5a*/ 	.byte	0x3f
	.zero		1


	//   ....[189]....
        /*0c5c*/ 	.word	0x000088b0
        /*0c60*/ 	.word	0x0000000f
        /*0c64*/ 	.word	0x00000008
        /*0c68*/ 	.short	0x010a
        /*0c6a*/ 	.byte	0x3f
	.zero		1


	//   ....[190]....
        /*0c6c*/ 	.word	0x00008980
        /*0c70*/ 	.word	0x00000013
        /*0c74*/ 	.word	0x000001c0
        /*0c78*/ 	.short	0x010a
        /*0c7a*/ 	.byte	0x3f
	.zero		1


	//   ....[191]....
        /*0c7c*/ 	.word	0x00008a60
        /*0c80*/ 	.word	0x00000005
        /*0c84*/ 	.word	0x00000000
        /*0c88*/ 	.short	0x010a
        /*0c8a*/ 	.byte	0x3f
	.zero		1


	//   ....[192]....
        /*0c8c*/ 	.word	0x00008ab0
        /*0c90*/ 	.word	0x00000007
        /*0c94*/ 	.word	0x00000000
        /*0c98*/ 	.short	0x010a
        /*0c9a*/ 	.byte	0x3f
	.zero		1


	//   ....[193]....
        /*0c9c*/ 	.word	0x00008b00
        /*0ca0*/ 	.word	0x00000006
        /*0ca4*/ 	.word	0x00000000
        /*0ca8*/ 	.short	0x010a
        /*0caa*/ 	.byte	0x3f
	.zero		1


	//   ....[194]....
        /*0cac*/ 	.word	0x00008b50
        /*0cb0*/ 	.word	0x00000007
        /*0cb4*/ 	.word	0x00000000
        /*0cb8*/ 	.short	0x010a
        /*0cba*/ 	.byte	0x3f
	.zero		1


	//   ....[195]....
        /*0cbc*/ 	.word	0x00008ba0
        /*0cc0*/ 	.word	0x00000006
        /*0cc4*/ 	.word	0x00000000
        /*0cc8*/ 	.short	0x010a
        /*0cca*/ 	.byte	0x3f
	.zero		1


	//   ....[196]....
        /*0ccc*/ 	.word	0x00008bf0
        /*0cd0*/ 	.word	0x00000007
        /*0cd4*/ 	.word	0x00000000
        /*0cd8*/ 	.short	0x010a
        /*0cda*/ 	.byte	0x3f
	.zero		1


	//   ....[197]....
        /*0cdc*/ 	.word	0x00008c40
        /*0ce0*/ 	.word	0x00000006
        /*0ce4*/ 	.word	0x00000000
        /*0ce8*/ 	.short	0x010a
        /*0cea*/ 	.byte	0x3f
	.zero		1


	//   ....[198]....
        /*0cec*/ 	.word	0x00008c90
        /*0cf0*/ 	.word	0x00000007
        /*0cf4*/ 	.word	0x00000000
        /*0cf8*/ 	.short	0x010a
        /*0cfa*/ 	.byte	0x3f
	.zero		1


	//   ....[199]....
        /*0cfc*/ 	.word	0x00008ce0
        /*0d00*/ 	.word	0x00000006
        /*0d04*/ 	.word	0x00000000
        /*0d08*/ 	.short	0x010a
        /*0d0a*/ 	.byte	0x3f
	.zero		1


	//   ....[200]....
        /*0d0c*/ 	.word	0x00008d30
        /*0d10*/ 	.word	0x00000007
        /*0d14*/ 	.word	0x00000000
        /*0d18*/ 	.short	0x010a
        /*0d1a*/ 	.byte	0x3f
	.zero		1


	//   ....[201]....
        /*0d1c*/ 	.word	0x00008d80
        /*0d20*/ 	.word	0x00000006
        /*0d24*/ 	.word	0x00000000
        /*0d28*/ 	.short	0x010a
        /*0d2a*/ 	.byte	0x3f
	.zero		1


	//   ....[202]....
        /*0d2c*/ 	.word	0x00008dd0
        /*0d30*/ 	.word	0x00000007
        /*0d34*/ 	.word	0x00000000
        /*0d38*/ 	.short	0x010a
        /*0d3a*/ 	.byte	0x3f
	.zero		1


	//   ....[203]....
        /*0d3c*/ 	.word	0x00008e20
        /*0d40*/ 	.word	0x00000006
        /*0d44*/ 	.word	0x00000000
        /*0d48*/ 	.short	0x010a
        /*0d4a*/ 	.byte	0x3f
	.zero		1


	//   ....[204]....
        /*0d4c*/ 	.word	0x00008e70
        /*0d50*/ 	.word	0x00000007
        /*0d54*/ 	.word	0x00000000
        /*0d58*/ 	.short	0x010a
        /*0d5a*/ 	.byte	0x3f
	.zero		1


	//   ....[205]....
        /*0d5c*/ 	.word	0x00008ec0
        /*0d60*/ 	.word	0x00000006
        /*0d64*/ 	.word	0x00000000
        /*0d68*/ 	.short	0x010a
        /*0d6a*/ 	.byte	0x3f
	.zero		1


	//   ....[206]....
        /*0d6c*/ 	.word	0x00008f10
        /*0d70*/ 	.word	0x00000007
        /*0d74*/ 	.word	0x00000000
        /*0d78*/ 	.short	0x010a
        /*0d7a*/ 	.byte	0x3f
	.zero		1


	//   ....[207]....
        /*0d7c*/ 	.word	0x00008f60
        /*0d80*/ 	.word	0x00000006
        /*0d84*/ 	.word	0x00000000
        /*0d88*/ 	.short	0x010a
        /*0d8a*/ 	.byte	0x3f
	.zero		1


	//   ....[208]....
        /*0d8c*/ 	.word	0x00008fb0
        /*0d90*/ 	.word	0x00000007
        /*0d94*/ 	.word	0x00000000
        /*0d98*/ 	.short	0x010a
        /*0d9a*/ 	.byte	0x3f
	.zero		1


	//   ....[209]....
        /*0d9c*/ 	.word	0x00009000
        /*0da0*/ 	.word	0x00000006
        /*0da4*/ 	.word	0x00000000
        /*0da8*/ 	.short	0x010a
        /*0daa*/ 	.byte	0x3f
	.zero		1


	//   ....[210]....
        /*0dac*/ 	.word	0x00009050
        /*0db0*/ 	.word	0x00000007
        /*0db4*/ 	.word	0x00000000
        /*0db8*/ 	.short	0x010a
        /*0dba*/ 	.byte	0x3f
	.zero		1


	//   ....[211]....
        /*0dbc*/ 	.word	0x000090a0
        /*0dc0*/ 	.word	0x00000006
        /*0dc4*/ 	.word	0x00000000
        /*0dc8*/ 	.short	0x010a
        /*0dca*/ 	.byte	0x3f
	.zero		1


	//   ....[212]....
        /*0dcc*/ 	.word	0x000090f0
        /*0dd0*/ 	.word	0x00000007
        /*0dd4*/ 	.word	0x00000000
        /*0dd8*/ 	.short	0x010a
        /*0dda*/ 	.byte	0x3f
	.zero		1


	//   ....[213]....
        /*0ddc*/ 	.word	0x00009140
        /*0de0*/ 	.word	0x00000006
        /*0de4*/ 	.word	0x00000000
        /*0de8*/ 	.short	0x010a
        /*0dea*/ 	.byte	0x3f
	.zero		1


	//   ....[214]....
        /*0dec*/ 	.word	0x00009190
        /*0df0*/ 	.word	0x00000007
        /*0df4*/ 	.word	0x00000000
        /*0df8*/ 	.short	0x010a
        /*0dfa*/ 	.byte	0x3f
	.zero		1


	//   ....[215]....
        /*0dfc*/ 	.word	0x000091e0
        /*0e00*/ 	.word	0x00000006
        /*0e04*/ 	.word	0x00000000
        /*0e08*/ 	.short	0x010a
        /*0e0a*/ 	.byte	0x3f
	.zero		1


	//   ....[216]....
        /*0e0c*/ 	.word	0x00009230
        /*0e10*/ 	.word	0x00000007
        /*0e14*/ 	.word	0x00000000
        /*0e18*/ 	.short	0x010a
        /*0e1a*/ 	.byte	0x3f
	.zero		1


	//   ....[217]....
        /*0e1c*/ 	.word	0x00009280
        /*0e20*/ 	.word	0x00000006
        /*0e24*/ 	.word	0x00000000
        /*0e28*/ 	.short	0x010a
        /*0e2a*/ 	.byte	0x3f
	.zero		1


	//   ....[218]....
        /*0e2c*/ 	.word	0x000092d0
        /*0e30*/ 	.word	0x00000007
        /*0e34*/ 	.word	0x00000000
        /*0e38*/ 	.short	0x010a
        /*0e3a*/ 	.byte	0x3f
	.zero		1


	//   ....[219]....
        /*0e3c*/ 	.word	0x00009320
        /*0e40*/ 	.word	0x00000006
        /*0e44*/ 	.word	0x00000000
        /*0e48*/ 	.short	0x010a
        /*0e4a*/ 	.byte	0x3f
	.zero		1


	//   ....[220]....
        /*0e4c*/ 	.word	0x00009370
        /*0e50*/ 	.word	0x00000007
        /*0e54*/ 	.word	0x00000000
        /*0e58*/ 	.short	0x010a
        /*0e5a*/ 	.byte	0x3f
	.zero		1


	//   ....[221]....
        /*0e5c*/ 	.word	0x000093c0
        /*0e60*/ 	.word	0x00000006
        /*0e64*/ 	.word	0x00000000
        /*0e68*/ 	.short	0x010a
        /*0e6a*/ 	.byte	0x3f
	.zero		1


	//   ....[222]....
        /*0e6c*/ 	.word	0x00009410
        /*0e70*/ 	.word	0x00000007
        /*0e74*/ 	.word	0x00000000
        /*0e78*/ 	.short	0x010a
        /*0e7a*/ 	.byte	0x3f
	.zero		1


	//   ....[223]....
        /*0e7c*/ 	.word	0x00009460
        /*0e80*/ 	.word	0x00000006
        /*0e84*/ 	.word	0x00000000
        /*0e88*/ 	.short	0x010a
        /*0e8a*/ 	.byte	0x3f
	.zero		1


	//   ....[224]....
        /*0e8c*/ 	.word	0x000094b0
        /*0e90*/ 	.word	0x00000007
        /*0e94*/ 	.word	0x00000000
        /*0e98*/ 	.short	0x010a
        /*0e9a*/ 	.byte	0x3f
	.zero		1


	//   ....[225]....
        /*0e9c*/ 	.word	0x00009500
        /*0ea0*/ 	.word	0x00000006
        /*0ea4*/ 	.word	0x00000000
        /*0ea8*/ 	.short	0x010a
        /*0eaa*/ 	.byte	0x3f
	.zero		1


	//   ....[226]....
        /*0eac*/ 	.word	0x00009550
        /*0eb0*/ 	.word	0x00000007
        /*0eb4*/ 	.word	0x00000000
        /*0eb8*/ 	.short	0x010a
        /*0eba*/ 	.byte	0x3f
	.zero		1


	//   ....[227]....
        /*0ebc*/ 	.word	0x000095a0
        /*0ec0*/ 	.word	0x00000006
        /*0ec4*/ 	.word	0x00000000
        /*0ec8*/ 	.short	0x010a
        /*0eca*/ 	.byte	0x3f
	.zero		1


	//   ....[228]....
        /*0ecc*/ 	.word	0x000095f0
        /*0ed0*/ 	.word	0x00000007
        /*0ed4*/ 	.word	0x00000000
        /*0ed8*/ 	.short	0x010a
        /*0eda*/ 	.byte	0x3f
	.zero		1


	//   ....[229]....
        /*0edc*/ 	.word	0x00009640
        /*0ee0*/ 	.word	0x00000006
        /*0ee4*/ 	.word	0x00000000
        /*0ee8*/ 	.short	0x010a
        /*0eea*/ 	.byte	0x3f
	.zero		1


	//   ....[230]....
        /*0eec*/ 	.word	0x00009690
        /*0ef0*/ 	.word	0x00000007
        /*0ef4*/ 	.word	0x00000000
        /*0ef8*/ 	.short	0x010a
        /*0efa*/ 	.byte	0x3f
	.zero		1


	//   ....[231]....
        /*0efc*/ 	.word	0x000096e0
        /*0f00*/ 	.word	0x00000006
        /*0f04*/ 	.word	0x00000000
        /*0f08*/ 	.short	0x010a
        /*0f0a*/ 	.byte	0x3f
	.zero		1


	//   ....[232]....
        /*0f0c*/ 	.word	0x00009730
        /*0f10*/ 	.word	0x00000007
        /*0f14*/ 	.word	0x00000000
        /*0f18*/ 	.short	0x010a
        /*0f1a*/ 	.byte	0x3f
	.zero		1


	//   ....[233]....
        /*0f1c*/ 	.word	0x00009780
        /*0f20*/ 	.word	0x00000006
        /*0f24*/ 	.word	0x00000000
        /*0f28*/ 	.short	0x010a
        /*0f2a*/ 	.byte	0x3f
	.zero		1


	//   ....[234]....
        /*0f2c*/ 	.word	0x000097d0
        /*0f30*/ 	.word	0x00000007
        /*0f34*/ 	.word	0x00000000
        /*0f38*/ 	.short	0x010a
        /*0f3a*/ 	.byte	0x3f
	.zero		1


	//   ....[235]....
        /*0f3c*/ 	.word	0x00009820
        /*0f40*/ 	.word	0x00000006
        /*0f44*/ 	.word	0x00000000
        /*0f48*/ 	.short	0x010a
        /*0f4a*/ 	.byte	0x3f
	.zero		1


	//   ....[236]....
        /*0f4c*/ 	.word	0x00009870
        /*0f50*/ 	.word	0x00000007
        /*0f54*/ 	.word	0x00000000
        /*0f58*/ 	.short	0x010a
        /*0f5a*/ 	.byte	0x3f
	.zero		1


	//   ....[237]....
        /*0f5c*/ 	.word	0x000098c0
        /*0f60*/ 	.word	0x00000006
        /*0f64*/ 	.word	0x00000000
        /*0f68*/ 	.short	0x010a
        /*0f6a*/ 	.byte	0x3f
	.zero		1


	//   ....[238]....
        /*0f6c*/ 	.word	0x00009910
        /*0f70*/ 	.word	0x00000007
        /*0f74*/ 	.word	0x00000000
        /*0f78*/ 	.short	0x010a
        /*0f7a*/ 	.byte	0x3f
	.zero		1


	//   ....[239]....
        /*0f7c*/ 	.word	0x00009960
        /*0f80*/ 	.word	0x00000006
        /*0f84*/ 	.word	0x00000000
        /*0f88*/ 	.short	0x010a
        /*0f8a*/ 	.byte	0x3f
	.zero		1


	//   ....[240]....
        /*0f8c*/ 	.word	0x000099b0
        /*0f90*/ 	.word	0x00000007
        /*0f94*/ 	.word	0x00000000
        /*0f98*/ 	.short	0x010a
        /*0f9a*/ 	.byte	0x3f
	.zero		1


	//   ....[241]....
        /*0f9c*/ 	.word	0x00009a00
        /*0fa0*/ 	.word	0x00000006
        /*0fa4*/ 	.word	0x00000000
        /*0fa8*/ 	.short	0x010a
        /*0faa*/ 	.byte	0x3f
	.zero		1


	//   ....[242]....
        /*0fac*/ 	.word	0x00009a50
        /*0fb0*/ 	.word	0x00000007
        /*0fb4*/ 	.word	0x00000000
        /*0fb8*/ 	.short	0x010a
        /*0fba*/ 	.byte	0x3f
	.zero		1


	//   ....[243]....
        /*0fbc*/ 	.word	0x00009aa0
        /*0fc0*/ 	.word	0x00000006
        /*0fc4*/ 	.word	0x00000000
        /*0fc8*/ 	.short	0x010a
        /*0fca*/ 	.byte	0x3f
	.zero		1


	//   ....[244]....
        /*0fcc*/ 	.word	0x00009af0
        /*0fd0*/ 	.word	0x00000007
        /*0fd4*/ 	.word	0x00000000
        /*0fd8*/ 	.short	0x010a
        /*0fda*/ 	.byte	0x3f
	.zero		1


	//   ....[245]....
        /*0fdc*/ 	.word	0x00009b40
        /*0fe0*/ 	.word	0x00000006
        /*0fe4*/ 	.word	0x00000000
        /*0fe8*/ 	.short	0x010a
        /*0fea*/ 	.byte	0x3f
	.zero		1


	//----- nvinfo : EIATTR_NUM_MBARRIERS
	.align		4
.L_28:
        /*0fec*/ 	.byte	0x03, 0x38
        /*0fee*/ 	.short	0x0076


	//----- nvinfo : EIATTR_EXIT_INSTR_OFFSETS
	.align		4
        /*0ff0*/ 	.byte	0x04, 0x1c
        /*0ff2*/ 	.short	(.L_30 - .L_29)


	//   ....[0]....
.L_29:
        /*0ff4*/ 	.word	0x00001800


	//   ....[1]....
        /*0ff8*/ 	.word	0x00001860


	//   ....[2]....
        /*0ffc*/ 	.word	0x00005ac0


	//   ....[3]....
        /*1000*/ 	.word	0x00005af0


	//   ....[4]....
        /*1004*/ 	.word	0x00008770


	//----- nvinfo : EIATTR_MAX_THREADS
	.align		4
.L_30:
        /*1008*/ 	.byte	0x04, 0x05
        /*100a*/ 	.short	(.L_32 - .L_31)
.L_31:
        /*100c*/ 	.word	0x00000180
        /*1010*/ 	.word	0x00000001
        /*1014*/ 	.word	0x00000001


	//----- nvinfo : EIATTR_CRS_STACK_SIZE
	.align		4
.L_32:
        /*1018*/ 	.byte	0x04, 0x1e
        /*101a*/ 	.short	(.L_34 - .L_33)
.L_33:
        /*101c*/ 	.word	0x00000000


	//----- nvinfo : EIATTR_CBANK_PARAM_SIZE
	.align		4
.L_34:
        /*1020*/ 	.byte	0x03, 0x19
        /*1022*/ 	.short	0x0470


	//----- nvinfo : EIATTR_PARAM_CBANK
	.align		4
        /*1024*/ 	.byte	0x04, 0x0a
        /*1026*/ 	.short	(.L_36 - .L_35)
	.align		4
.L_35:
        /*1028*/ 	.word	index@(.nv.constant0._ZN7cutlass13device_kernelINS_4gemm6kernel13GemmUniversalIN4cute5tupleIJiiiiEEENS1_10collective13CollectiveMmaINS1_37MainloopSm90TmaGmmaWarpSpecializedFP8ILi56ENS5_IJNS4_1CILi1EEESB_SB_EEENS1_32KernelTmaWarpSpecializedPingpongEEENS5_IJNSA_ILi64EEESF_NSA_ILi32EEEEEENS_12float_e4m3_tENS5_IJlSB_lEEESI_SJ_NS4_8TiledMMAINS4_8MMA_AtomIJNS4_4SM904GMMA30MMA_64x64x32_F32E4M3E4M3_SS_TNILNSN_7ScaleInE1ELSP_1EEEEEENS4_6LayoutISC_NS5_IJNSA_ILi0EEEST_ST_EEEEENS5_IJNS4_10UnderscoreESW_SW_EEEEENS4_13SM90_TMA_LOADENS4_14ComposedLayoutINS4_7SwizzleILi1ELi4ELi3EEENS4_18smem_ptr_flag_bitsILi8EEENSS_INS5_IJNSA_ILi8EEESG_EEENS5_IJSG_SB_EEEEEEEvNS4_8identityESZ_S19_vS1A_EENS_8epilogue10collective6detail29Sm90TmaWarpSpecializedAdapterINS1D_15DefaultEpilogueISI_SJ_SJ_NS1C_6thread17LinearCombinationISI_Li1EffLNS1H_9ScaleType4KindE0ELNS_15FloatRoundStyleE2ESI_EENS1_15EpilogueDefaultEEEEEvvEEEEvNT_6ParamsE)
        /*102c*/ 	.short	0x0210
        /*102e*/ 	.short	0x0470


	//----- nvinfo : EIATTR_SW_WAR
	.align		4
.L_36:
        /*1030*/ 	.byte	0x04, 0x36
        /*1032*/ 	.short	(.L_38 - .L_37)
.L_37:
        /*1034*/ 	.word	0x00000008
.L_38:


//--------------------- .nv.callgraph             --------------------------
	.section	.nv.callgraph,"",@"SHT_CUDA_CALLGRAPH"
	.align	4
	.sectionentsize	8
	.align		4
        /*0000*/ 	.word	0x00000000
	.align		4
        /*0004*/ 	.word	0xffffffff
	.align		4
        /*0008*/ 	.word	0x00000000
	.align		4
        /*000c*/ 	.word	0xfffffffe
	.align		4
        /*0010*/ 	.word	0x00000000
	.align		4
        /*0014*/ 	.word	0xfffffffd
	.align		4
        /*0018*/ 	.word	0x00000000
	.align		4
        /*001c*/ 	.word	0xfffffffc


//--------------------- .nv.constant4             --------------------------
	.section	.nv.constant4,"a",@progbits
	.align	8
	.align		8
.nv.constant4:
        /*0000*/ 	.dword	_ZN40_INTERNAL_0c3fc27b_4_k_cu_ad5181ab_241634cuda3std3__45__cpo5beginE
	.align		8
        /*0008*/ 	.dword	_ZN40_INTERNAL_0c3fc27b_4_k_cu_ad5181ab_241634cuda3std3__45__cpo3endE
	.align		8
        /*0010*/ 	.dword	_ZN40_INTERNAL_0c3fc27b_4_k_cu_ad5181ab_241634cuda3std3__45__cpo6cbeginE
	.align		8
        /*0018*/ 	.dword	_ZN40_INTERNAL_0c3fc27b_4_k_cu_ad5181ab_241634cuda3std3__45__cpo4cendE
	.align		8
        /*0020*/ 	.dword	_ZN40_INTERNAL_0c3fc27b_4_k_cu_ad5181ab_241634cuda3std3__442_GLOBAL__N__0c3fc27b_4_k_cu_ad5181ab_241636ignoreE
	.align		8
        /*0028*/ 	.dword	_ZN40_INTERNAL_0c3fc27b_4_k_cu_ad5181ab_241634cuda3std3__419piecewise_constructE
	.align		8
        /*0030*/ 	.dword	_ZN40_INTERNAL_0c3fc27b_4_k_cu_ad5181ab_241634cuda3std3__48in_placeE
	.align		8
        /*0038*/ 	.dword	_ZN40_INTERNAL_0c3fc27b_4_k_cu_ad5181ab_241634cuda3std6ranges3__45__cpo4swapE
	.align		8
        /*0040*/ 	.dword	_ZN40_INTERNAL_0c3fc27b_4_k_cu_ad5181ab_241634cuda3std6ranges3__45__cpo9iter_moveE
	.align		8
        /*0048*/ 	.dword	_ZN40_INTERNAL_0c3fc27b_4_k_cu_ad5181ab_241634cute7productE
	.align		8
        /*0050*/ 	.dword	_ZN40_INTERNAL_0c3fc27b_4_k_cu_ad5181ab_241634cute1_E


//--------------------- .text._ZN7cutlass13device_kernelINS_4gemm6kernel13GemmUniversalIN4cute5tupleIJiiiiEEENS1_10collective13CollectiveMmaINS1_37MainloopSm90TmaGmmaWarpSpecializedFP8ILi56ENS5_IJNS4_1CILi1EEESB_SB_EEENS1_32KernelTmaWarpSpecializedPingpongEEENS5_IJNSA_ILi64EEESF_NSA_ILi32EEEEEENS_12float_e4m3_tENS5_IJlSB_lEEESI_SJ_NS4_8TiledMMAINS4_8MMA_AtomIJNS4_4SM904GMMA30MMA_64x64x32_F32E4M3E4M3_SS_TNILNSN_7ScaleInE1ELSP_1EEEEEENS4_6LayoutISC_NS5_IJNSA_ILi0EEEST_ST_EEEEENS5_IJNS4_10UnderscoreESW_SW_EEEEENS4_13SM90_TMA_LOADENS4_14ComposedLayoutINS4_7SwizzleILi1ELi4ELi3EEENS4_18smem_ptr_flag_bitsILi8EEENSS_INS5_IJNSA_ILi8EEESG_EEENS5_IJSG_SB_EEEEEEEvNS4_8identityESZ_S19_vS1A_EENS_8epilogue10collective6detail29Sm90TmaWarpSpecializedAdapterINS1D_15DefaultEpilogueISI_SJ_SJ_NS1C_6thread17LinearCombinationISI_Li1EffLNS1H_9ScaleType4KindE0ELNS_15FloatRoundStyleE2ESI_EENS1_15EpilogueDefaultEEEEEvvEEEEvNT_6ParamsE --------------------------
	.section	.text._ZN7cutlass13device_kernelINS_4gemm6kernel13GemmUniversalIN4cute5tupleIJiiiiEEENS1_10collective13CollectiveMmaINS1_37MainloopSm90TmaGmmaWarpSpecializedFP8ILi56ENS5_IJNS4_1CILi1EEESB_SB_EEENS1_32KernelTmaWarpSpecializedPingpongEEENS5_IJNSA_ILi64EEESF_NSA_ILi32EEEEEENS_12float_e4m3_tENS5_IJlSB_lEEESI_SJ_NS4_8TiledMMAINS4_8MMA_AtomIJNS4_4SM904GMMA30MMA_64x64x32_F32E4M3E4M3_SS_TNILNSN_7ScaleInE1ELSP_1EEEEEENS4_6LayoutISC_NS5_IJNSA_ILi0EEEST_ST_EEEEENS5_IJNS4_10UnderscoreESW_SW_EEEEENS4_13SM90_TMA_LOADENS4_14ComposedLayoutINS4_7SwizzleILi1ELi4ELi3EEENS4_18smem_ptr_flag_bitsILi8EEENSS_INS5_IJNSA_ILi8EEESG_EEENS5_IJSG_SB_EEEEEEEvNS4_8identityESZ_S19_vS1A_EENS_8epilogue10collective6detail29Sm90TmaWarpSpecializedAdapterINS1D_15DefaultEpilogueISI_SJ_SJ_NS1C_6thread17LinearCombinationISI_Li1EffLNS1H_9ScaleType4KindE0ELNS_15FloatRoundStyleE2ESI_EENS1_15EpilogueDefaultEEEEEvvEEEEvNT_6ParamsE,"ax",@progbits
	.align	128
.text._ZN7cutlass13device_kernelINS_4gemm6kernel13GemmUniversalIN4cute5tupleIJiiiiEEENS1_10collective13CollectiveMmaINS1_37MainloopSm90TmaGmmaWarpSpecializedFP8ILi56ENS5_IJNS4_1CILi1EEESB_SB_EEENS1_32KernelTmaWarpSpecializedPingpongEEENS5_IJNSA_ILi64EEESF_NSA_ILi32EEEEEENS_12float_e4m3_tENS5_IJlSB_lEEESI_SJ_NS4_8TiledMMAINS4_8MMA_AtomIJNS4_4SM904GMMA30MMA_64x64x32_F32E4M3E4M3_SS_TNILNSN_7ScaleInE1ELSP_1EEEEEENS4_6LayoutISC_NS5_IJNSA_ILi0EEEST_ST_EEEEENS5_IJNS4_10UnderscoreESW_SW_EEEEENS4_13SM90_TMA_LOADENS4_14ComposedLayoutINS4_7SwizzleILi1ELi4ELi3EEENS4_18smem_ptr_flag_bitsILi8EEENSS_INS5_IJNSA_ILi8EEESG_EEENS5_IJSG_SB_EEEEEEEvNS4_8identityESZ_S19_vS1A_EENS_8epilogue10collective6detail29Sm90TmaWarpSpecializedAdapterINS1D_15DefaultEpilogueISI_SJ_SJ_NS1C_6thread17LinearCombinationISI_Li1EffLNS1H_9ScaleType4KindE0ELNS_15FloatRoundStyleE2ESI_EENS1_15EpilogueDefaultEEEEEvvEEEEvNT_6ParamsE:
        .type           _ZN7cutlass13device_kernelINS_4gemm6kernel13GemmUniversalIN4cute5tupleIJiiiiEEENS1_10collective13CollectiveMmaINS1_37MainloopSm90TmaGmmaWarpSpecializedFP8ILi56ENS5_IJNS4_1CILi1EEESB_SB_EEENS1_32KernelTmaWarpSpecializedPingpongEEENS5_IJNSA_ILi64EEESF_NSA_ILi32EEEEEENS_12float_e4m3_tENS5_IJlSB_lEEESI_SJ_NS4_8TiledMMAINS4_8MMA_AtomIJNS4_4SM904GMMA30MMA_64x64x32_F32E4M3E4M3_SS_TNILNSN_7ScaleInE1ELSP_1EEEEEENS4_6LayoutISC_NS5_IJNSA_ILi0EEEST_ST_EEEEENS5_IJNS4_10UnderscoreESW_SW_EEEEENS4_13SM90_TMA_LOADENS4_14ComposedLayoutINS4_7SwizzleILi1ELi4ELi3EEENS4_18smem_ptr_flag_bitsILi8EEENSS_INS5_IJNSA_ILi8EEESG_EEENS5_IJSG_SB_EEEEEEEvNS4_8identityESZ_S19_vS1A_EENS_8epilogue10collective6detail29Sm90TmaWarpSpecializedAdapterINS1D_15DefaultEpilogueISI_SJ_SJ_NS1C_6thread17LinearCombinationISI_Li1EffLNS1H_9ScaleType4KindE0ELNS_15FloatRoundStyleE2ESI_EENS1_15EpilogueDefaultEEEEEvvEEEEvNT_6ParamsE,@function
        .size           _ZN7cutlass13device_kernelINS_4gemm6kernel13GemmUniversalIN4cute5tupleIJiiiiEEENS1_10collective13CollectiveMmaINS1_37MainloopSm90TmaGmmaWarpSpecializedFP8ILi56ENS5_IJNS4_1CILi1EEESB_SB_EEENS1_32KernelTmaWarpSpecializedPingpongEEENS5_IJNSA_ILi64EEESF_NSA_ILi32EEEEEENS_12float_e4m3_tENS5_IJlSB_lEEESI_SJ_NS4_8TiledMMAINS4_8MMA_AtomIJNS4_4SM904GMMA30MMA_64x64x32_F32E4M3E4M3_SS_TNILNSN_7ScaleInE1ELSP_1EEEEEENS4_6LayoutISC_NS5_IJNSA_ILi0EEEST_ST_EEEEENS5_IJNS4_10UnderscoreESW_SW_EEEEENS4_13SM90_TMA_LOADENS4_14ComposedLayoutINS4_7SwizzleILi1ELi4ELi3EEENS4_18smem_ptr_flag_bitsILi8EEENSS_INS5_IJNSA_ILi8EEESG_EEENS5_IJSG_SB_EEEEEEEvNS4_8identityESZ_S19_vS1A_EENS_8epilogue10collective6detail29Sm90TmaWarpSpecializedAdapterINS1D_15DefaultEpilogueISI_SJ_SJ_NS1C_6thread17LinearCombinationISI_Li1EffLNS1H_9ScaleType4KindE0ELNS_15FloatRoundStyleE2ESI_EENS1_15EpilogueDefaultEEEEEvvEEEEvNT_6ParamsE,(.L_x_245 - _ZN7cutlass13device_kernelINS_4gemm6kernel13GemmUniversalIN4cute5tupleIJiiiiEEENS1_10collective13CollectiveMmaINS1_37MainloopSm90TmaGmmaWarpSpecializedFP8ILi56ENS5_IJNS4_1CILi1EEESB_SB_EEENS1_32KernelTmaWarpSpecializedPingpongEEENS5_IJNSA_ILi64EEESF_NSA_ILi32EEEEEENS_12float_e4m3_tENS5_IJlSB_lEEESI_SJ_NS4_8TiledMMAINS4_8MMA_AtomIJNS4_4SM904GMMA30MMA_64x64x32_F32E4M3E4M3_SS_TNILNSN_7ScaleInE1ELSP_1EEEEEENS4_6LayoutISC_NS5_IJNSA_ILi0EEEST_ST_EEEEENS5_IJNS4_10UnderscoreESW_SW_EEEEENS4_13SM90_TMA_LOADENS4_14ComposedLayoutINS4_7SwizzleILi1ELi4ELi3EEENS4_18smem_ptr_flag_bitsILi8EEENSS_INS5_IJNSA_ILi8EEESG_EEENS5_IJSG_SB_EEEEEEEvNS4_8identityESZ_S19_vS1A_EENS_8epilogue10collective6detail29Sm90TmaWarpSpecializedAdapterINS1D_15DefaultEpilogueISI_SJ_SJ_NS1C_6thread17LinearCombinationISI_Li1EffLNS1H_9ScaleType4KindE0ELNS_15FloatRoundStyleE2ESI_EENS1_15EpilogueDefaultEEEEEvvEEEEvNT_6ParamsE)
        .other          _ZN7cutlass13device_kernelINS_4gemm6kernel13GemmUniversalIN4cute5tupleIJiiiiEEENS1_10collective13CollectiveMmaINS1_37MainloopSm90TmaGmmaWarpSpecializedFP8ILi56ENS5_IJNS4_1CILi1EEESB_SB_EEENS1_32KernelTmaWarpSpecializedPingpongEEENS5_IJNSA_ILi64EEESF_NSA_ILi32EEEEEENS_12float_e4m3_tENS5_IJlSB_lEEESI_SJ_NS4_8TiledMMAINS4_8MMA_AtomIJNS4_4SM904GMMA30MMA_64x64x32_F32E4M3E4M3_SS_TNILNSN_7ScaleInE1ELSP_1EEEEEENS4_6LayoutISC_NS5_IJNSA_ILi0EEEST_ST_EEEEENS5_IJNS4_10UnderscoreESW_SW_EEEEENS4_13SM90_TMA_LOADENS4_14ComposedLayoutINS4_7SwizzleILi1ELi4ELi3EEENS4_18smem_ptr_flag_bitsILi8EEENSS_INS5_IJNSA_ILi8EEESG_EEENS5_IJSG_SB_EEEEEEEvNS4_8identityESZ_S19_vS1A_EENS_8epilogue10collective6detail29Sm90TmaWarpSpecializedAdapterINS1D_15DefaultEpilogueISI_SJ_SJ_NS1C_6thread17LinearCombinationISI_Li1EffLNS1H_9ScaleType4KindE0ELNS_15FloatRoundStyleE2ESI_EENS1_15EpilogueDefaultEEEEEvvEEEEvNT_6ParamsE,@"STO_CUDA_ENTRY STV_DEFAULT"
_ZN7cutlass13device_kernelINS_4gemm6kernel13GemmUniversalIN4cute5tupleIJiiiiEEENS1_10collective13CollectiveMmaINS1_37MainloopSm90TmaGmmaWarpSpecializedFP8ILi56ENS5_IJNS4_1CILi1EEESB_SB_EEENS1_32KernelTmaWarpSpecializedPingpongEEENS5_IJNSA_ILi64EEESF_NSA_ILi32EEEEEENS_12float_e4m3_tENS5_IJlSB_lEEESI_SJ_NS4_8TiledMMAINS4_8MMA_AtomIJNS4_4SM904GMMA30MMA_64x64x32_F32E4M3E4M3_SS_TNILNSN_7ScaleInE1ELSP_1EEEEEENS4_6LayoutISC_NS5_IJNSA_ILi0EEEST_ST_EEEEENS5_IJNS4_10UnderscoreESW_SW_EEEEENS4_13SM90_TMA_LOADENS4_14ComposedLayoutINS4_7SwizzleILi1ELi4ELi3EEENS4_18smem_ptr_flag_bitsILi8EEENSS_INS5_IJNSA_ILi8EEESG_EEENS5_IJSG_SB_EEEEEEEvNS4_8identityESZ_S19_vS1A_EENS_8epilogue10collective6detail29Sm90TmaWarpSpecializedAdapterINS1D_15DefaultEpilogueISI_SJ_SJ_NS1C_6thread17LinearCombinationISI_Li1EffLNS1H_9ScaleType4KindE0ELNS_15FloatRoundStyleE2ESI_EENS1_15EpilogueDefaultEEEEEvvEEEEvNT_6ParamsE:
[----:B------:R-:W-:Y:S01]  /*0000*/  LDC R1, c[0x0][0x28] ;  /* 0x00000a00ff017b82 */ /* 0x000fe20000000800 */
[----:B------:R-:W0:Y:S01]  /*0010*/  S2R R11, SR_TID.X ;  /* 0x00000000000b7919 */ /* 0x000e220000002100 */
[----:B------:R-:W-:Y:S01]  /*0020*/  ELECT P0, URZ, PT ;  /* 0x00000000003f782f */ /* 0x000fe20003800000 */
[----:B------:R-:W-:Y:S01]  /*0030*/  BSSY B0, `(.L_x_0) ;  /* 0x000000f000007945 */ /* 0x000fe20003800000 */
[--C-:B0-----:R-:W-:Y:S02]  /*0040*/  SHF.R.U32.HI R0, RZ, 0x5, R11.reuse ;  /* 0x00000005ff007819 */ /* 0x101fe4000001160b */
[----:B------:R-:W-:-:S03]  /*0050*/  SHF.R.U32.HI R4, RZ, 0x7, R11 ;  /* 0x00000007ff047819 */ /* 0x000fc6000001160b */
[----:B------:R-:W0:Y:S04]  /*0060*/  SHFL.IDX PT, R2, R0, RZ, 0x1f ;  /* 0x00001fff00027589 */ /* 0x000e2800000e0000 */
[----:B------:R1:W2:Y:S01]  /*0070*/  SHFL.IDX PT, R5, R4, RZ, 0x1f ;  /* 0x00001fff04057589 */ /* 0x0002a200000e0000 */
[----:B0-----:R-:W-:-:S13]  /*0080*/  ISETP.NE.OR P0, PT, R2, RZ, !P0 ;  /* 0x000000ff0200720c */ /* 0x001fda0004705670 */
[----:B-12---:R-:W-:Y:S05]  /*0090*/  @P0 BRA `(.L_x_1) ;  /* 0x0000000000200947 */ /* 0x006fea0003800000 */
[----:B------:R-:W-:Y:S02]  /*00a0*/  ULDC.64 UR4, c[0x0][0x198] ;  /* 0x0000660000047ab9 */ /* 0x000fe40000000a00 */
[----:B------:R-:W-:Y:S02]  /*00b0*/  UIADD3 UR6, UP0, UR4, 0xf0, URZ ;  /* 0x000000f004067890 */ /* 0x000fe4000ff1e03f */
[----:B------:R-:W-:Y:S02]  /*00c0*/  UIADD3 UR4, UP1, UR4, 0x1f0, URZ ;  /* 0x000001f004047890 */ /* 0x000fe4000ff3e03f */
[----:B------:R-:W-:Y:S02]  /*00d0*/  UIADD3.X UR7, URZ, UR5, URZ, UP0, !UPT ;  /* 0x000000053f077290 */ /* 0x000fe400087fe43f */
[----:B------:R-:W-:-:S07]  /*00e0*/  UIADD3.X UR5, URZ, UR5, URZ, UP1, !UPT ;  /* 0x000000053f057290 */ /* 0x000fce0008ffe43f */
[----:B------:R0:W-:Y:S02]  /*00f0*/  UTMACCTL.PF [UR6] ;  /* 0x00000000060079b9 */ /* 0x0001e40008040000 */
[----:B------:R0:W-:Y:S02]  /*0100*/  UTMACCTL.PF [UR4] ;  /* 0x00000000040079b9 */ /* 0x0001e40008040000 */
[----:B0-----:R-:W-:Y:S01]  /*0110*/  NOP ;  /* 0x0000000000007918 */ /* 0x001fe20000000000 */
.L_x_1:
[----:B------:R-:W-:Y:S05]  /*0120*/  BSYNC B0 ;  /* 0x0000000000007941 */ /* 0x000fea0003800000 */
.L_x_0:
[----:B------:R-:W0:Y:S02]  /*0130*/  SHFL.IDX PT, R3, R0, RZ, 0x1f ;  /* 0x00001fff00037589 */ /* 0x000e2400000e0000 */
[----:B0-----:R-:W-:-:S13]  /*0140*/  ISETP.NE.AND P0, PT, R3, RZ, PT ;  /* 0x000000ff0300720c */ /* 0x001fda0003f05270 */
[----:B------:R-:W-:Y:S05]  /*0150*/  @P0 BRA `(.L_x_2) ;  /* 0x0000000800040947 */ /* 0x000fea0003800000 */
[----:B------:R-:W-:Y:S01]  /*0160*/  ELECT P0, URZ, PT ;  /* 0x00000000003f782f */ /* 0x000fe20003800000 */
[----:B------:R-:W-:-:S12]  /*0170*/  BSSY B0, `(.L_x_2) ;  /* 0x000007f000007945 */ /* 0x000fd80003800000 */
[----:B------:R-:W-:Y:S05]  /*0180*/  @!P0 BRA `(.L_x_3) ;  /* 0x0000000400f48947 */ /* 0x000fea0003800000 */
[----:B------:R-:W0:Y:S01]  /*0190*/  S2UR UR8, SR_CgaCtaId ;  /* 0x00000000000879c3 */ /* 0x000e220000008800 */
[----:B------:R-:W-:Y:S01]  /*01a0*/  UMOV UR4, 0x400 ;  /* 0x0000040000047882 */ /* 0x000fe20000000000 */
[----:B------:R-:W-:Y:S01]  /*01b0*/  UMOV UR5, 0x1 ;  /* 0x0000000100057882 */ /* 0x000fe20000000000 */
[----:B------:R-:W-:Y:S02]  /*01c0*/  UMOV UR6, 0x80 ;  /* 0x0000008000067882 */ /* 0x000fe40000000000 */
[----:B------:R-:W-:-:S04]  /*01d0*/  UIADD3 UR6, -UR6, 0x100000, URZ ;  /* 0x0010000006067890 */ /* 0x000fc8000fffe13f */
[----:B------:R-:W-:Y:S02]  /*01e0*/  USHF.L.U32 UR7, UR6, 0xb, URZ ;  /* 0x0000000b06077899 */ /* 0x000fe4000800063f */
[----:B------:R-:W-:Y:S02]  /*01f0*/  USHF.L.U32 UR6, UR6, 0x1, URZ ;  /* 0x0000000106067899 */ /* 0x000fe4000800063f */
[----:B0-----:R-:W-:Y:S02]  /*0200*/  ULEA UR8, UR8, UR4, 0x18 ;  /* 0x0000000408087291 */ /* 0x001fe4000f8ec03f */
[----:B------:R-:W-:-:S04]  /*0210*/  UIADD3 UR4, -UR5, 0x100000, URZ ;  /* 0x0010000005047890 */ /* 0x000fc8000fffe13f */
[----:B------:R-:W-:Y:S02]  /*0220*/  USHF.L.U32 UR5, UR4, 0xb, URZ ;  /* 0x0000000b04057899 */ /* 0x000fe4000800063f */
[----:B------:R-:W-:Y:S01]  /*0230*/  USHF.L.U32 UR4, UR4, 0x1, URZ ;  /* 0x0000000104047899 */ /* 0x000fe2000800063f */
[----:B------:R-:W0:Y:S11]  /*0240*/  FENCE.VIEW.ASYNC.S ;  /* 0x00000000000073c6 */ /* 0x000e360000000000 */
[----:B0-----:R0:W1:Y:S01]  /*0250*/  SYNCS.EXCH.64 URZ, [UR8], UR4 ;  /* 0x00000004083f75b2 */ /* 0x0010620008000100 */
[----:B------:R0:W2:Y:S01]  /*0260*/  SYNCS.EXCH.64 URZ, [UR8+0x1c0], UR6 ;  /* 0x0001c006083f75b2 */ /* 0x0000a20008000100 */
[----:B------:R0:W3:Y:S01]  /*0270*/  SYNCS.EXCH.64 URZ, [UR8+0x8], UR4 ;  /* 0x00000804083f75b2 */ /* 0x0000e20008000100 */
[----:B------:R0:W4:Y:S01]  /*0280*/  SYNCS.EXCH.64 URZ, [UR8+0x1c8], UR6 ;  /* 0x0001c806083f75b2 */ /* 0x0001220008000100 */
[----:B------:R0:W0:Y:S01]  /*0290*/  SYNCS.EXCH.64 URZ, [UR8+0x10], UR4 ;  /* 0x00001004083f75b2 */ /* 0x0000220008000100 */
        /* <DEDUP_REMOVED lines=107> */
[----:B-1234-:R-:W-:Y:S01]  /*0950*/  NOP ;  /* 0x0000000000007918 */ /* 0x01efe20000000000 */
.L_x_3:
[----:B0-----:R-:W-:Y:S05]  /*0960*/  BSYNC B0 ;  /* 0x0000000000007941 */ /* 0x001fea0003800000 */
.L_x_2:
[----:B------:R-:W0:Y:S01]  /*0970*/  SHFL.IDX PT, R6, R0, RZ, 0x1f ;  /* 0x00001fff00067589 */ /* 0x000e2200000e0000 */
[----:B------:R-:W-:Y:S01]  /*0980*/  ELECT P0, URZ, PT ;  /* 0x00000000003f782f */ /* 0x000fe20003800000 */
[----:B------:R-:W-:Y:S01]  /*0990*/  NOP ;  /* 0x0000000000007918 */ /* 0x000fe20000000000 */
[----:B------:R-:W-:Y:S01]  /*09a0*/  ELECT P1, URZ, PT ;  /* 0x00000000003f782f */ /* 0x000fe20003820000 */
[----:B------:R1:W2:Y:S01]  /*09b0*/  SHFL.IDX PT, R3, R0, RZ, 0x1f ;  /* 0x00001fff00037589 */ /* 0x0002a200000e0000 */
[----:B------:R-:W-:Y:S01]  /*09c0*/  UMOV UR4, 0x20 ;  /* 0x0000002000047882 */ /* 0x000fe20000000000 */
[----:B------:R-:W-:Y:S01]  /*09d0*/  UMOV UR11, 0x80 ;  /* 0x00000080000b7882 */ /* 0x000fe20000000000 */
[----:B------:R-:W-:Y:S01]  /*09e0*/  NOP ;  /* 0x0000000000007918 */ /* 0x000fe20000000000 */
[----:B------:R-:W3:Y:S01]  /*09f0*/  SHFL.IDX PT, R4, R4, RZ, 0x1f ;  /* 0x00001fff04047589 */ /* 0x000ee200000e0000 */
[C---:B------:R-:W-:Y:S01]  /*0a00*/  VIADD R33, R5.reuse, 0xffffffff ;  /* 0xffffffff05217836 */ /* 0x040fe20000000000 */
[----:B------:R-:W-:Y:S01]  /*0a10*/  ULDC.64 UR20, c[0x0][0x208] ;  /* 0x0000820000147ab9 */ /* 0x000fe20000000a00 */
[----:B------:R-:W-:-:S02]  /*0a20*/  ISETP.NE.AND P2, PT, R5, RZ, PT ;  /* 0x000000ff0500720c */ /* 0x000fc40003f45270 */
[----:B-1----:R-:W-:Y:S02]  /*0a30*/  SHF.R.S32.HI R0, RZ, 0x1f, R11 ;  /* 0x0000001fff007819 */ /* 0x002fe4000001140b */
[----:B------:R-:W-:Y:S02]  /*0a40*/  ISETP.GE.U32.AND P3, PT, R33, 0x2, PT ;  /* 0x000000022100780c */ /* 0x000fe40003f66070 */
[----:B------:R-:W-:-:S04]  /*0a50*/  LEA.HI R0, R0, R11, RZ, 0x7 ;  /* 0x0000000b00007211 */ /* 0x000fc800078f38ff */
[----:B------:R-:W-:Y:S02]  /*0a60*/  LOP3.LUT R0, R0, 0xffffff80, RZ, 0xc0, !PT ;  /* 0xffffff8000007812 */ /* 0x000fe400078ec0ff */
[----:B0-----:R-:W-:-:S03]  /*0a70*/  ISETP.NE.OR P0, PT, R6, RZ, !P0 ;  /* 0x000000ff0600720c */ /* 0x001fc60004705670 */
[----:B------:R-:W-:Y:S01]  /*0a80*/  IMAD.IADD R10, R11, 0x1, -R0 ;  /* 0x000000010b0a7824 */ /* 0x000fe200078e0a00 */
[----:B--2---:R-:W-:Y:S02]  /*0a90*/  ISETP.NE.OR P1, PT, R3, RZ, !P1 ;  /* 0x000000ff0300720c */ /* 0x004fe40004f25670 */
[----:B------:R-:W-:Y:S02]  /*0aa0*/  SHF.R.S32.HI R3, RZ, 0x1f, R2 ;  /* 0x0000001fff037819 */ /* 0x000fe40000011402 */
[----:B---3--:R-:W-:Y:S02]  /*0ab0*/  R2UR UR15, R4 ;  /* 0x00000000040f72ca */ /* 0x008fe400000e0000 */
[----:B------:R-:W-:-:S03]  /*0ac0*/  LEA.HI R3, R3, R2, RZ, 0x2 ;  /* 0x0000000203037211 */ /* 0x000fc600078f10ff */
[----:B------:R-:W-:Y:S01]  /*0ad0*/  VOTEU.ALL UP0, P0 ;  /* 0x00000000003f7886 */ /* 0x000fe20000000000 */
[----:B------:R-:W-:-:S03]  /*0ae0*/  LOP3.LUT R3, R3, 0xfffffffc, RZ, 0xc0, !PT ;  /* 0xfffffffc03037812 */ /* 0x000fc600078ec0ff */
[----:B------:R-:W-:Y:S01]  /*0af0*/  VOTEU.ALL UP1, P1 ;  /* 0x00000000003f7886 */ /* 0x000fe20000820000 */
[----:B------:R-:W0:Y:S01]  /*0b00*/  @!UP0 S2UR UR7, SR_CgaCtaId ;  /* 0x00000000000789c3 */ /* 0x000e220000008800 */
[----:B------:R-:W-:Y:S01]  /*0b10*/  @!UP0 UMOV UR6, 0x400 ;  /* 0x0000040000068882 */ /* 0x000fe20000000000 */
[----:B------:R-:W-:-:S04]  /*0b20*/  @!UP0 UIADD3 UR4, -UR4, 0x100000, URZ ;  /* 0x0010000004048890 */ /* 0x000fc8000fffe13f */
[----:B------:R-:W-:Y:S02]  /*0b30*/  @!UP0 USHF.L.U32 UR5, UR4, 0xb, URZ ;  /* 0x0000000b04058899 */ /* 0x000fe4000800063f */
[----:B------:R-:W-:Y:S01]  /*0b40*/  @!UP0 USHF.L.U32 UR4, UR4, 0x1, URZ ;  /* 0x0000000104048899 */ /* 0x000fe2000800063f */
[----:B------:R-:W-:Y:S01]  /*0b50*/  IMAD.IADD R20, R2, 0x1, -R3 ;  /* 0x0000000102147824 */ /* 0x000fe200078e0a03 */
[----:B------:R-:W-:Y:S01]  /*0b60*/  @!UP1 UMOV UR9, 0x400 ;  /* 0x0000040000099882 */ /* 0x000fe20000000000 */
[----:B------:R-:W-:Y:S01]  /*0b70*/  VOTEU.ALL UP2, P1 ;  /* 0x00000000003f7886 */ /* 0x000fe20000840000 */
[----:B------:R-:W-:Y:S01]  /*0b80*/  VOTEU.ALL UP3, P1 ;  /* 0x00000000003f7886 */ /* 0x000fe20000860000 */
[----:B------:R-:W-:Y:S01]  /*0b90*/  VOTEU.ALL UP4, P1 ;  /* 0x00000000003f7886 */ /* 0x000fe20000880000 */
[----:B------:R-:W1:Y:S01]  /*0ba0*/  @!UP1 S2UR UR10, SR_CgaCtaId ;  /* 0x00000000000a99c3 */ /* 0x000e620000008800 */
[----:B------:R-:W-:Y:S01]  /*0bb0*/  VOTEU.ALL UP5, P1 ;  /* 0x00000000003f7886 */ /* 0x000fe200008a0000 */
[----:B0-----:R-:W-:-:S02]  /*0bc0*/  @!UP0 ULEA UR8, UR7, UR6, 0x18 ;  /* 0x0000000607088291 */ /* 0x001fc4000f8ec03f */
[----:B------:R-:W-:-:S04]  /*0bd0*/  @!UP1 UIADD3 UR6, -UR11, 0x100000, URZ ;  /* 0x001000000b069890 */ /* 0x000fc8000fffe13f */
[----:B------:R-:W-:Y:S02]  /*0be0*/  @!UP1 USHF.L.U32 UR7, UR6, 0xb, URZ ;  /* 0x0000000b06079899 */ /* 0x000fe4000800063f */
[----:B------:R-:W-:Y:S01]  /*0bf0*/  @!UP1 USHF.L.U32 UR6, UR6, 0x1, URZ ;  /* 0x0000000106069899 */ /* 0x000fe2000800063f */
[----:B------:R-:W-:Y:S01]  /*0c00*/  VOTEU.ALL UP0, P0 ;  /* 0x00000000003f7886 */ /* 0x000fe20000000000 */
[----:B-1----:R-:W-:Y:S01]  /*0c10*/  @!UP1 ULEA UR9, UR10, UR9, 0x18 ;  /* 0x000000090a099291 */ /* 0x002fe2000f8ec03f */
[----:B------:R-:W-:Y:S02]  /*0c20*/  VOTEU.ALL UP1, P0 ;  /* 0x00000000003f7886 */ /* 0x000fe40000020000 */
[----:B------:R-:W-:Y:S01]  /*0c30*/  ULDC.64 UR10, c[0x0][0x598] ;  /* 0x00016600000a7ab9 */ /* 0x000fe20000000a00 */
[----:B------:R-:W-:Y:S01]  /*0c40*/  ISETP.NE.AND P0, PT, R20, 0x3, PT ;  /* 0x000000031400780c */ /* 0x000fe20003f05270 */
[----:B------:R-:W0:Y:S02]  /*0c50*/  FENCE.VIEW.ASYNC.S ;  /* 0x00000000000073c6 */ /* 0x000e240000000000 */
[----:B0-----:R0:W1:Y:S01]  /*0c60*/  @!UP0 SYNCS.EXCH.64 URZ, [UR8+0x3b0], UR4 ;  /* 0x0003b004083f85b2 */ /* 0x0010620008000100 */
[----:B------:R-:W-:-:S02]  /*0c70*/  ISETP.NE.U32.AND P1, PT, RZ, UR10, PT ;  /* 0x0000000aff007c0c */ /* 0x000fc4000bf25070 */
[----:B------:R-:W-:Y:S02]  /*0c80*/  ISETP.EQ.OR P0, PT, R20, RZ, !P0 ;  /* 0x000000ff1400720c */ /* 0x000fe40004702670 */
[----:B------:R-:W-:Y:S02]  /*0c90*/  ISETP.NE.AND.EX P1, PT, RZ, UR11, PT, P1 ;  /* 0x0000000bff007c0c */ /* 0x000fe4000bf25310 */
[----:B------:R-:W-:-:S04]  /*0ca0*/  ISETP.EQ.AND P0, PT, R5, RZ, P0 ;  /* 0x000000ff0500720c */ /* 0x000fc80000702270 */
[----:B------:R-:W-:-:S04]  /*0cb0*/  SEL R7, RZ, 0x1, !P0 ;  /* 0x00000001ff077807 */ /* 0x000fc80004000000 */
[----:B------:R-:W-:Y:S01]  /*0cc0*/  SEL R7, R7, 0x2, P3 ;  /* 0x0000000207077807 */ /* 0x000fe20001800000 */
[----:B------:R0:W1:Y:S01]  /*0cd0*/  @!UP1 SYNCS.EXCH.64 URZ, [UR8+0x3b8], UR4 ;  /* 0x0003b804083f95b2 */ /* 0x0000620008000100 */
[----:B------:R-:W-:Y:S01]  /*0ce0*/  NOP ;  /* 0x0000000000007918 */ /* 0x000fe20000000000 */
[----:B------:R0:W1:Y:S01]  /*0cf0*/  @!UP2 SYNCS.EXCH.64 URZ, [UR9+0x390], UR6 ;  /* 0x00039006093fa5b2 */ /* 0x0000620008000100 */
[----:B------:R0:W1:Y:S01]  /*0d00*/  @!UP3 SYNCS.EXCH.64 URZ, [UR9+0x398], UR6 ;  /* 0x00039806093fb5b2 */ /* 0x0000620008000100 */
[----:B------:R0:W1:Y:S01]  /*0d10*/  @!UP4 SYNCS.EXCH.64 URZ, [UR9+0x3a0], UR6 ;  /* 0x0003a006093fc5b2 */ /* 0x0000620008000100 */
[----:B------:R0:W1:Y:S01]  /*0d20*/  @!UP5 SYNCS.EXCH.64 URZ, [UR9+0x3a8], UR6 ;  /* 0x0003a806093fd5b2 */ /* 0x0000620008000100 */
[----:B------:R-:W-:Y:S01]  /*0d30*/  NOP ;  /* 0x0000000000007918 */ /* 0x000fe20000000000 */
[----:B-1----:R-:W-:Y:S06]  /*0d40*/  BAR.SYNC.DEFER_BLOCKING 0x0 ;  /* 0x0000000000007b1d */ /* 0x002fec0000010000 */
[----:B0-----:R-:W-:Y:S05]  /*0d50*/  @!P1 BRA `(.L_x_4) ;  /* 0x00000000001c9947 */ /* 0x001fea0003800000 */
[----:B------:R-:W0:Y:S02]  /*0d60*/  LDC.64 R2, c[0x0][0x598] ;  /* 0x00016600ff027b82 */ /* 0x000e240000000a00 */
[----:B0-----:R-:W2:Y:S02]  /*0d70*/  LDG.E.64 R2, desc[UR20][R2.64] ;  /* 0x0000001402027981 */ /* 0x001ea4000c1e1b00 */
[----:B--2---:R-:W-:-:S04]  /*0d80*/  ISETP.NE.U32.AND P0, PT, R2, RZ, PT ;  /* 0x000000ff0200720c */ /* 0x004fc80003f05070 */
[----:B------:R-:W-:-:S13]  /*0d90*/  ISETP.NE.AND.EX P0, PT, R3, RZ, PT, P0 ;  /* 0x000000ff0300720c */ /* 0x000fda0003f05300 */
[----:B------:R-:W-:Y:S05]  /*0da0*/  @!P0 BRA `(.L_x_4) ;  /* 0x0000000000088947 */ /* 0x000fea0003800000 */
[----:B------:R2:W5:Y:S01]  /*0db0*/  LD.E R12, desc[UR20][R2.64] ;  /* 0x00000014020c7980 */ /* 0x000562000c101900 */
[----:B------:R-:W-:Y:S05]  /*0dc0*/  BRA `(.L_x_5) ;  /* 0x0000000000207947 */ /* 0x000fea0003800000 */
.L_x_4:
[----:B------:R-:W-:Y:S02]  /*0dd0*/  ULDC.64 UR4, c[0x0][0x588] ;  /* 0x0001620000047ab9 */ /* 0x000fe40000000a00 */
[----:B------:R-:W-:-:S04]  /*0de0*/  ISETP.NE.U32.AND P0, PT, RZ, UR4, PT ;  /* 0x00000004ff007c0c */ /* 0x000fc8000bf05070 */
[----:B------:R-:W-:-:S13]  /*0df0*/  ISETP.NE.AND.EX P0, PT, RZ, UR5, PT, P0 ;  /* 0x00000005ff007c0c */ /* 0x000fda000bf05300 */
[----:B------:R-:W-:Y:S05]  /*0e00*/  @!P0 BRA `(.L_x_6) ;  /* 0x00000000000c8947 */ /* 0x000fea0003800000 */
[----:B------:R-:W0:Y:S02]  /*0e10*/  LDC.64 R12, c[0x0][0x588] ;  /* 0x00016200ff0c7b82 */ /* 0x000e240000000a00 */
[----:B0-----:R0:W5:Y:S01]  /*0e20*/  LDG.E R12, desc[UR20][R12.64] ;  /* 0x000000140c0c7981 */ /* 0x001162000c1e1900 */
[----:B------:R-:W-:Y:S05]  /*0e30*/  BRA `(.L_x_5) ;  /* 0x0000000000047947 */ /* 0x000fea0003800000 */
.L_x_6:
[----:B------:R-:W1:Y:S02]  /*0e40*/  LDC R12, c[0x0][0x580] ;  /* 0x00016000ff0c7b82 */ /* 0x000e640000000800 */
.L_x_5:
[----:B------:R-:W-:Y:S02]  /*0e50*/  ULDC.64 UR4, c[0x0][0x5a0] ;  /* 0x0001680000047ab9 */ /* 0x000fe40000000a00 */
[----:B------:R-:W-:-:S04]  /*0e60*/  ISETP.NE.U32.AND P0, PT, RZ, UR4, PT ;  /* 0x00000004ff007c0c */ /* 0x000fc8000bf05070 */
[----:B------:R-:W-:-:S13]  /*0e70*/  ISETP.NE.AND.EX P0, PT, RZ, UR5, PT, P0 ;  /* 0x00000005ff007c0c */ /* 0x000fda000bf05300 */
[----:B------:R-:W-:Y:S05]  /*0e80*/  @!P0 BRA `(.L_x_7) ;  /* 0x00000000001c8947 */ /* 0x000fea0003800000 */
[----:B--2---:R-:W2:Y:S02]  /*0e90*/  LDC.64 R2, c[0x0][0x5a0] ;  /* 0x00016800ff027b82 */ /* 0x004ea40000000a00 */
[----:B--2---:R-:W2:Y:S02]  /*0ea0*/  LDG.E.64 R2, desc[UR20][R2.64] ;  /* 0x0000001402027981 */ /* 0x004ea4000c1e1b00 */
[----:B--2---:R-:W-:-:S04]  /*0eb0*/  ISETP.NE.U32.AND P0, PT, R2, RZ, PT ;  /* 0x000000ff0200720c */ /* 0x004fc80003f05070 */
[----:B------:R-:W-:-:S13]  /*0ec0*/  ISETP.NE.AND.EX P0, PT, R3, RZ, PT, P0 ;  /* 0x000000ff0300720c */ /* 0x000fda0003f05300 */
[----:B------:R-:W-:Y:S05]  /*0ed0*/  @!P0 BRA `(.L_x_7) ;  /* 0x0000000000088947 */ /* 0x000fea0003800000 */
[----:B0-----:R4:W5:Y:S01]  /*0ee0*/  LD.E R13, desc[UR20][R2.64] ;  /* 0x00000014020d7980 */ /* 0x001962000c101900 */
[----:B------:R-:W-:Y:S05]  /*0ef0*/  BRA `(.L_x_8) ;  /* 0x0000000000207947 */ /* 0x000fea0003800000 */
.L_x_7:
[----:B------:R-:W-:Y:S02]  /*0f00*/  ULDC.64 UR4, c[0x0][0x590] ;  /* 0x0001640000047ab9 */ /* 0x000fe40000000a00 */
[----:B------:R-:W-:-:S04]  /*0f10*/  ISETP.NE.U32.AND P0, PT, RZ, UR4, PT ;  /* 0x00000004ff007c0c */ /* 0x000fc8000bf05070 */
[----:B------:R-:W-:-:S13]  /*0f20*/  ISETP.NE.AND.EX P0, PT, RZ, UR5, PT, P0 ;  /* 0x00000005ff007c0c */ /* 0x000fda000bf05300 */
[----:B------:R-:W-:Y:S05]  /*0f30*/  @!P0 BRA `(.L_x_9) ;  /* 0x00000000000c8947 */ /* 0x000fea0003800000 */
[----:B--2---:R-:W0:Y:S02]  /*0f40*/  LDC.64 R2, c[0x0][0x590] ;  /* 0x00016400ff027b82 */ /* 0x004e240000000a00 */
[----:B0-----:R3:W5:Y:S01]  /*0f50*/  LDG.E R13, desc[UR20][R2.64] ;  /* 0x00000014020d7981 */ /* 0x001762000c1e1900 */
[----:B------:R-:W-:Y:S05]  /*0f60*/  BRA `(.L_x_8) ;  /* 0x0000000000047947 */ /* 0x000fea0003800000 */
.L_x_9:
[----:B0-----:R-:W0:Y:S02]  /*0f70*/  LDC R13, c[0x0][0x584] ;  /* 0x00016100ff0d7b82 */ /* 0x001e240000000800 */
.L_x_8:
[----:B------:R-:W1:Y:S01]  /*0f80*/  LDC R0, c[0x0][0x65c] ;  /* 0x00019700ff007b82 */ /* 0x000e620000000800 */
[----:B------:R-:W2:Y:S01]  /*0f90*/  S2R R21, SR_CTAID.Y ;  /* 0x0000000000157919 */ /* 0x000ea20000002600 */
[----:B------:R-:W-:Y:S01]  /*0fa0*/  ULDC UR8, c[0x0][0x28c] ;  /* 0x0000a30000087ab9 */ /* 0x000fe20000000800 */
[----:B------:R-:W-:Y:S01]  /*0fb0*/  ISETP.NE.AND P0, PT, R5, 0x2, PT ;  /* 0x000000020500780c */ /* 0x000fe20003f05270 */
[----:B------:R-:W-:Y:S01]  /*0fc0*/  UIADD3 UR8, UR8, 0x1f, URZ ;  /* 0x0000001f08087890 */ /* 0x000fe2000fffe03f */
[----:B------:R-:W0:Y:S01]  /*0fd0*/  S2R R14, SR_CTAID.X ;  /* 0x00000000000e7919 */ /* 0x000e220000002500 */
[----:B------:R-:W-:Y:S01]  /*0fe0*/  UMOV UR5, URZ ;  /* 0x0000003f00057c82 */ /* 0x000fe20008000000 */
[----:B------:R-:W-:Y:S01]  /*0ff0*/  UMOV UR4, URZ ;  /* 0x0000003f00047c82 */ /* 0x000fe20008000000 */
[----:B------:R-:W-:-:S04]  /*1000*/  USHF.R.S32.HI UR9, URZ, 0x1f, UR8 ;  /* 0x0000001f3f097899 */ /* 0x000fc80008011408 */
[----:B------:R-:W-:-:S04]  /*1010*/  ULEA.HI UR9, UR9, UR8, URZ, 0x5 ;  /* 0x0000000809097291 */ /* 0x000fc8000f8f283f */
[----:B------:R-:W-:Y:S01]  /*1020*/  USHF.R.S32.HI UR13, URZ, 0x5, UR9 ;  /* 0x000000053f0d7899 */ /* 0x000fe20008011409 */
[----:B-1----:R-:W-:-:S13]  /*1030*/  ISETP.NE.AND P4, PT, R0, 0x1, PT ;  /* 0x000000010000780c */ /* 0x002fda0003f85270 */
[----:B------:R-:W0:Y:S01]  /*1040*/  @P4 LDC R15, c[0x0][0x10] ;  /* 0x00000400ff0f4b82 */ /* 0x000e220000000800 */
[----:B--234-:R-:W-:Y:S02]  /*1050*/  @P4 IMAD.MOV.U32 R2, RZ, RZ, R21 ;  /* 0x000000ffff024224 */ /* 0x01cfe400078e0015 */
[----:B------:R-:W-:Y:S02]  /*1060*/  @P4 IMAD.MOV.U32 R3, RZ, RZ, RZ ;  /* 0x000000ffff034224 */ /* 0x000fe400078e00ff */
[----:B------:R-:W-:-:S03]  /*1070*/  @P4 IMAD.MOV.U32 R5, RZ, RZ, RZ ;  /* 0x000000ffff054224 */ /* 0x000fc600078e00ff */
[----:B------:R-:W1:Y:S01]  /*1080*/  @!P4 LDC R9, c[0x0][0xc] ;  /* 0x00000300ff09cb82 */ /* 0x000e620000000800 */
[----:B------:R-:W-:Y:S01]  /*1090*/  ULDC UR6, c[0x0][0xc] ;  /* 0x0000030000067ab9 */ /* 0x000fe20000000800 */
[----:B------:R-:W-:Y:S02]  /*10a0*/  ULDC UR7, c[0x0][0x10] ;  /* 0x0000040000077ab9 */ /* 0x000fe40000000800 */
[----:B------:R-:W-:-:S04]  /*10b0*/  UIMAD.WIDE.U32 UR6, UR6, UR7, URZ ;  /* 0x00000007060672a5 */ /* 0x000fc8000f8e003f */
[----:B------:R-:W2:Y:S01]  /*10c0*/  LDC R8, c[0x0][0x14] ;  /* 0x00000500ff087b82 */ /* 0x000ea20000000800 */
[----:B0-----:R-:W-:-:S04]  /*10d0*/  @P4 IMAD.WIDE.U32 R2, R14, R15, R2 ;  /* 0x0000000f0e024225 */ /* 0x001fc800078e0002 */
[----:B------:R-:W-:Y:S02]  /*10e0*/  IMAD.MOV.U32 R15, RZ, RZ, RZ ;  /* 0x000000ffff0f7224 */ /* 0x000fe400078e00ff */
[----:B------:R-:W-:Y:S02]  /*10f0*/  @P4 IMAD.IADD R3, R3, 0x1, R5 ;  /* 0x0000000103034824 */ /* 0x000fe400078e0205 */
[----:B-1----:R-:W-:-:S04]  /*1100*/  @!P4 IMAD.WIDE.U32 R4, R9, R21, R14 ;  /* 0x000000150904c225 */ /* 0x002fc800078e000e */
[----:B------:R-:W-:Y:S02]  /*1110*/  @!P4 IMAD.MOV.U32 R2, RZ, RZ, R4 ;  /* 0x000000ffff02c224 */ /* 0x000fe400078e0004 */
[----:B------:R-:W-:Y:S02]  /*1120*/  @!P4 IMAD.MOV.U32 R3, RZ, RZ, R5 ;  /* 0x000000ffff03c224 */ /* 0x000fe400078e0005 */
[C---:B--2---:R-:W-:Y:S02]  /*1130*/  IMAD R17, R8.reuse, UR7, RZ ;  /* 0x0000000708117c24 */ /* 0x044fe4000f8e02ff */
[----:B------:R-:W-:Y:S01]  /*1140*/  IMAD.WIDE.U32 R8, R8, UR6, RZ ;  /* 0x0000000608087c25 */ /* 0x000fe2000f8e00ff */
[----:B------:R-:W-:-:S03]  /*1150*/  ULDC.64 UR6, c[0x0][0x650] ;  /* 0x0001940000067ab9 */ /* 0x000fc60000000a00 */
[----:B------:R-:W-:Y:S01]  /*1160*/  IMAD.IADD R0, R9, 0x1, R17 ;  /* 0x0000000109007824 */ /* 0x000fe200078e0211 */
[----:B------:R-:W-:Y:S06]  /*1170*/  @P0 BRA `(.L_x_10) ;  /* 0x0000000000200947 */ /* 0x000fec0003800000 */
[----:B------:R-:W-:Y:S01]  /*1180*/  USHF.R.U32.HI UR4, URZ, 0x3, UR13 ;  /* 0x000000033f047899 */ /* 0x000fe2000801160d */
[----:B------:R-:W-:Y:S01]  /*1190*/  IADD3 R2, P0, R2, R8, RZ ;  /* 0x0000000802027210 */ /* 0x000fe20007f1e0ff */
[----:B------:R-:W-:Y:S02]  /*11a0*/  UISETP.GE.U32.AND UP0, UPT, UR13, 0x38, UPT ;  /* 0x000000380d00788c */ /* 0x000fe4000bf06070 */
[----:B------:R-:W-:Y:S02]  /*11b0*/  UIMAD.WIDE.U32 UR4, UR4, 0x24924925, URZ ;  /* 0x24924925040478a5 */ /* 0x000fe4000f8e003f */
[----:B------:R-:W-:-:S05]  /*11c0*/  IMAD.X R3, R0, 0x1, R3, P0 ;  /* 0x0000000100037824 */ /* 0x000fca00000e0603 */
[----:B------:R-:W-:Y:S02]  /*11d0*/  UMOV UR4, URZ ;  /* 0x0000003f00047c82 */ /* 0x000fe40008000000 */
[----:B------:R-:W-:Y:S02]  /*11e0*/  @UP0 ULOP3.LUT UR4, UR5, 0x1, URZ, 0xc0, !UPT ;  /* 0x0000000105040892 */ /* 0x000fe4000f8ec03f */
[----:B------:R-:W-:-:S12]  /*11f0*/  UIMAD UR5, UR5, -0x38, UR13 ;  /* 0xffffffc8050578a4 */ /* 0x000fd8000f8e020d */
.L_x_10:
[----:B------:R-:W-:Y:S01]  /*1200*/  ISETP.GE.U32.AND P0, PT, R2, UR6, PT ;  /* 0x0000000602007c0c */ /* 0x000fe2000bf06070 */
[----:B------:R-:W-:Y:S01]  /*1210*/  IMAD.MOV.U32 R6, RZ, RZ, -0x1 ;  /* 0xffffffffff067424 */ /* 0x000fe200078e00ff */
[----:B------:R-:W-:Y:S01]  /*1220*/  PRMT R16, RZ, 0x7610, R16 ;  /* 0x00007610ff107816 */ /* 0x000fe20000000010 */
[----:B------:R-:W-:Y:S01]  /*1230*/  IMAD.MOV.U32 R4, RZ, RZ, -0x1 ;  /* 0xffffffffff047424 */ /* 0x000fe200078e00ff */
[----:B------:R-:W-:Y:S01]  /*1240*/  ISETP.GE.U32.AND.EX P0, PT, R3, UR7, PT, P0 ;  /* 0x0000000703007c0c */ /* 0x000fe2000bf06100 */
[----:B------:R-:W-:-:S12]  /*1250*/  IMAD.MOV.U32 R5, RZ, RZ, -0x1 ;  /* 0xffffffffff057424 */ /* 0x000fd800078e00ff */
[----:B------:R-:W-:Y:S05]  /*1260*/  @P0 BRA `(.L_x_11) ;  /* 0x00000004005c0947 */ /* 0x000fea0003800000 */
[----:B------:R-:W0:Y:S01]  /*1270*/  LDC.64 R24, c[0x0][0x628] ;  /* 0x00018a00ff187b82 */ /* 0x000e220000000a00 */
[----:B------:R-:W-:Y:S02]  /*1280*/  IMAD.MOV.U32 R4, RZ, RZ, R2 ;  /* 0x000000ffff047224 */ /* 0x000fe400078e0002 */
[----:B------:R-:W-:-:S05]  /*1290*/  IMAD.MOV.U32 R5, RZ, RZ, R3 ;  /* 0x000000ffff057224 */ /* 0x000fca00078e0003 */
[----:B------:R-:W1:Y:S08]  /*12a0*/  LDC R6, c[0x0][0x630] ;  /* 0x00018c00ff067b82 */ /* 0x000e700000000800 */
[----:B------:R-:W2:Y:S01]  /*12b0*/  LDC.64 R26, c[0x0][0x620] ;  /* 0x00018800ff1a7b82 */ /* 0x000ea20000000a00 */
[----:B0-----:R-:W-:-:S04]  /*12c0*/  ISETP.NE.U32.AND P0, PT, R24, RZ, PT ;  /* 0x000000ff1800720c */ /* 0x001fc80003f05070 */
[----:B------:R-:W-:-:S13]  /*12d0*/  ISETP.NE.AND.EX P0, PT, R25, RZ, PT, P0 ;  /* 0x000000ff1900720c */ /* 0x000fda0003f05300 */
[----:B-12---:R-:W-:Y:S05]  /*12e0*/  @!P0 BRA `(.L_x_12) ;  /* 0x0000000000288947 */ /* 0x006fea0003800000 */
[----:B------:R-:W0:Y:S02]  /*12f0*/  LDC R19, c[0x0][0x634] ;  /* 0x00018d00ff137b82 */ /* 0x000e240000000800 */
[----:B0-----:R-:W-:-:S05]  /*1300*/  IADD3 R19, P0, R2, R19, RZ ;  /* 0x0000001302137210 */ /* 0x001fca0007f1e0ff */
[----:B------:R-:W-:-:S04]  /*1310*/  IMAD.X R23, RZ, RZ, R3, P0 ;  /* 0x000000ffff177224 */ /* 0x000fc800000e0603 */
[----:B------:R-:W-:-:S04]  /*1320*/  IMAD.WIDE.U32 R4, R23, R24, RZ ;  /* 0x0000001817047225 */ /* 0x000fc800078e00ff */
[----:B------:R-:W-:-:S04]  /*1330*/  IMAD.WIDE.U32 R16, P0, R19, R25, R4 ;  /* 0x0000001913107225 */ /* 0x000fc80007800004 */
[----:B------:R-:W-:-:S04]  /*1340*/  IMAD.WIDE.U32 R4, R19, R24, RZ ;  /* 0x0000001813047225 */ /* 0x000fc800078e00ff */
[----:B------:R-:W-:Y:S01]  /*1350*/  IMAD.X R19, RZ, RZ, RZ, P0 ;  /* 0x000000ffff137224 */ /* 0x000fe200000e06ff */
[----:B------:R-:W-:Y:S01]  /*1360*/  IADD3 RZ, P0, R5, R16, RZ ;  /* 0x0000001005ff7210 */ /* 0x000fe20007f1e0ff */
[----:B------:R-:W-:-:S04]  /*1370*/  IMAD.MOV.U32 R18, RZ, RZ, R17 ;  /* 0x000000ffff127224 */ /* 0x000fc800078e0011 */
[----:B------:R-:W-:-:S08]  /*1380*/  IMAD.WIDE.U32.X R4, R23, R25, R18, P0 ;  /* 0x0000001917047225 */ /* 0x000fd000000e0412 */
.L_x_12:
[--C-:B------:R-:W-:Y:S01]  /*1390*/  SHF.R.U64 R32, R4, R6, R5.reuse ;  /* 0x0000000604207219 */ /* 0x100fe20000001205 */
[----:B------:R-:W0:Y:S01]  /*13a0*/  LDC.64 R28, c[0x0][0x640] ;  /* 0x00019000ff1c7b82 */ /* 0x000e220000000a00 */
[----:B------:R-:W-:Y:S01]  /*13b0*/  I2FP.F32.U32 R4, R14 ;  /* 0x0000000e00047245 */ /* 0x000fe20000201000 */
[----:B------:R-:W-:Y:S01]  /*13c0*/  ULDC UR6, c[0x0][0x150] ;  /* 0x0000540000067ab9 */ /* 0x000fe20000000800 */
[----:B------:R-:W-:Y:S02]  /*13d0*/  SHF.R.U32.HI R5, RZ, R6, R5 ;  /* 0x00000006ff057219 */ /* 0x000fe40000011605 */
[----:B------:R-:W-:Y:S01]  /*13e0*/  IADD3 R17, P0, RZ, -R32, RZ ;  /* 0x80000020ff117210 */ /* 0x000fe20007f1e0ff */
[----:B------:R-:W-:Y:S01]  /*13f0*/  FMUL R6, R4, UR6 ;  /* 0x0000000604067c20 */ /* 0x000fe20008400000 */
[----:B------:R-:W-:Y:S01]  /*1400*/  ULDC UR6, c[0x0][0x154] ;  /* 0x0000550000067ab9 */ /* 0x000fe20000000800 */
[----:B------:R-:W1:Y:S02]  /*1410*/  LDC R18, c[0x0][0x618] ;  /* 0x00018600ff127b82 */ /* 0x000e640000000800 */
[----:B------:R-:W-:-:S02]  /*1420*/  IMAD.X R19, RZ, RZ, ~R5, P0 ;  /* 0x000000ffff137224 */ /* 0x000fc400000e0e05 */
[----:B------:R-:W2:Y:S01]  /*1430*/  F2I.U32.TRUNC.NTZ R6, R6 ;  /* 0x0000000600067305 */ /* 0x000ea2000020f000 */
[----:B------:R-:W-:-:S03]  /*1440*/  IMAD.WIDE.U32 R4, R17, R26, R2 ;  /* 0x0000001a11047225 */ /* 0x000fc600078e0002 */
[----:B------:R-:W3:Y:S01]  /*1450*/  LDC R15, c[0x0][0x144] ;  /* 0x00005100ff0f7b82 */ /* 0x000ee20000000800 */
[----:B------:R-:W-:-:S04]  /*1460*/  IMAD R16, R19, R26, RZ ;  /* 0x0000001a13107224 */ /* 0x000fc800078e02ff */
[----:B------:R-:W-:-:S03]  /*1470*/  IMAD R17, R17, R27, R16 ;  /* 0x0000001b11117224 */ /* 0x000fc600078e0210 */
[----:B------:R-:W4:Y:S01]  /*1480*/  LDC R22, c[0x0][0x608] ;  /* 0x00018200ff167b82 */ /* 0x000f220000000800 */
[----:B------:R-:W-:Y:S01]  /*1490*/  IMAD.IADD R17, R5, 0x1, R17 ;  /* 0x0000000105117824 */ /* 0x000fe200078e0211 */
[----:B0-----:R-:W-:Y:S01]  /*14a0*/  ISETP.NE.U32.AND P0, PT, R28, RZ, PT ;  /* 0x000000ff1c00720c */ /* 0x001fe20003f05070 */
[----:B--2---:R-:W-:-:S03]  /*14b0*/  IMAD.MOV R5, RZ, RZ, -R6 ;  /* 0x000000ffff057224 */ /* 0x004fc600078e0a06 */
[----:B------:R-:W-:Y:S02]  /*14c0*/  ISETP.NE.AND.EX P0, PT, R29, RZ, PT, P0 ;  /* 0x000000ff1d00720c */ /* 0x000fe40003f05300 */
[----:B------:R-:W0:Y:S01]  /*14d0*/  LDC R19, c[0x0][0x658] ;  /* 0x00019600ff137b82 */ /* 0x000e220000000800 */
[-CC-:B-1----:R-:W-:Y:S02]  /*14e0*/  SHF.R.U64 R26, R4, R18.reuse, R17.reuse ;  /* 0x00000012041a7219 */ /* 0x182fe40000001211 */
[----:B------:R-:W-:Y:S02]  /*14f0*/  I2FP.F32.U32 R4, R21 ;  /* 0x0000001500047245 */ /* 0x000fe40000201000 */
[----:B------:R-:W-:Y:S01]  /*1500*/  SHF.R.U32.HI R17, RZ, R18, R17 ;  /* 0x00000012ff117219 */ /* 0x000fe20000011611 */
[----:B------:R-:W-:Y:S02]  /*1510*/  IMAD.MOV.U32 R18, RZ, RZ, 0x1 ;  /* 0x00000001ff127424 */ /* 0x000fe400078e00ff */
[----:B------:R-:W1:Y:S01]  /*1520*/  LDC R24, c[0x0][0x148] ;  /* 0x00005200ff187b82 */ /* 0x000e620000000800 */
[----:B---3--:R-:W-:-:S02]  /*1530*/  IMAD R6, R15, R5, R14 ;  /* 0x000000050f067224 */ /* 0x008fc400078e020e */
[----:B------:R-:W-:Y:S01]  /*1540*/  FMUL R5, R4, UR6 ;  /* 0x0000000604057c20 */ /* 0x000fe20008400000 */
[----:B------:R-:W-:-:S04]  /*1550*/  IMAD.MOV.U32 R4, RZ, RZ, -0x1 ;  /* 0xffffffffff047424 */ /* 0x000fc800078e00ff */
[----:B------:R-:W2:Y:S01]  /*1560*/  LDC R25, c[0x0][0x600] ;  /* 0x00018000ff197b82 */ /* 0x000ea20000000800 */
[-CC-:B----4-:R-:W-:Y:S02]  /*1570*/  SHF.R.U64 R34, R26, R22.reuse, R17.reuse ;  /* 0x000000161a227219 */ /* 0x190fe40000001211 */
[----:B------:R-:W-:Y:S02]  /*1580*/  SHF.R.U32.HI R14, RZ, R22, R17 ;  /* 0x00000016ff0e7219 */ /* 0x000fe40000011611 */
[----:B------:R3:W4:Y:S03]  /*1590*/  F2I.U32.TRUNC.NTZ R22, R5 ;  /* 0x0000000500167305 */ /* 0x000726000020f000 */
[----:B------:R-:W1:Y:S01]  /*15a0*/  LDC R27, c[0x0][0x648] ;  /* 0x00019200ff1b7b82 */ /* 0x000e620000000800 */
[-C--:B0-----:R-:W-:Y:S02]  /*15b0*/  SHF.R.U64 R36, R34, R19.reuse, R14 ;  /* 0x0000001322247219 */ /* 0x081fe4000000120e */
[----:B------:R-:W-:-:S02]  /*15c0*/  SHF.L.U32 R4, R4, R19, RZ ;  /* 0x0000001304047219 */ /* 0x000fc400000006ff */
[-C--:B------:R-:W-:Y:S02]  /*15d0*/  SHF.R.U32.HI R14, RZ, R19.reuse, R14 ;  /* 0x00000013ff0e7219 */ /* 0x080fe4000001160e */
[----:B------:R-:W-:Y:S01]  /*15e0*/  SHF.L.U32 R18, R18, R19, RZ ;  /* 0x0000001312127219 */ /* 0x000fe200000006ff */
[----:B------:R-:W0:Y:S01]  /*15f0*/  LDC R31, c[0x0][0x638] ;  /* 0x00018e00ff1f7b82 */ /* 0x000e220000000800 */
[----:B------:R-:W-:Y:S01]  /*1600*/  LOP3.LUT R19, RZ, R4, RZ, 0x33, !PT ;  /* 0x00000004ff137212 */ /* 0x000fe200078e33ff */
[----:B------:R-:W-:Y:S02]  /*1610*/  IMAD.MOV.U32 R4, RZ, RZ, R36 ;  /* 0x000000ffff047224 */ /* 0x000fe400078e0024 */
[----:B---3--:R-:W-:-:S04]  /*1620*/  IMAD.MOV.U32 R5, RZ, RZ, R14 ;  /* 0x000000ffff057224 */ /* 0x008fc800078e000e */
[----:B------:R-:W3:Y:S01]  /*1630*/  LDC R30, c[0x0][0x610] ;  /* 0x00018400ff1e7b82 */ /* 0x000ee20000000800 */
[----:B----4-:R-:W-:Y:S05]  /*1640*/  @!P0 BRA `(.L_x_13) ;  /* 0x0000000000288947 */ /* 0x010fea0003800000 */
[----:B------:R-:W4:Y:S02]  /*1650*/  LDC R17, c[0x0][0x64c] ;  /* 0x00019300ff117b82 */ /* 0x000f240000000800 */
[----:B----4-:R-:W-:-:S05]  /*1660*/  IADD3 R17, P0, R36, R17, RZ ;  /* 0x0000001124117210 */ /* 0x010fca0007f1e0ff */
        /* <DEDUP_REMOVED lines=8> */
.L_x_13:
[----:B-1----:R-:W-:Y:S01]  /*16f0*/  SHF.R.U64 R4, R4, R27, R5 ;  /* 0x0000001b04047219 */ /* 0x002fe20000001205 */
[----:B--2---:R-:W-:Y:S01]  /*1700*/  VIADD R5, R25, 0xffffffff ;  /* 0xffffffff19057836 */ /* 0x004fe20000000000 */
[----:B------:R-:W-:Y:S01]  /*1710*/  LOP3.LUT R19, R34, R19, RZ, 0xc0, !PT ;  /* 0x0000001322137212 */ /* 0x000fe200078ec0ff */
[----:B------:R-:W-:Y:S02]  /*1720*/  IMAD.MOV R22, RZ, RZ, -R22 ;  /* 0x000000ffff167224 */ /* 0x000fe400078e0a16 */
[----:B------:R-:W-:Y:S01]  /*1730*/  IMAD.MOV R14, RZ, RZ, -R4 ;  /* 0x000000ffff0e7224 */ /* 0x000fe200078e0a04 */
[----:B------:R-:W-:Y:S01]  /*1740*/  LOP3.LUT R5, R26, R5, RZ, 0xc0, !PT ;  /* 0x000000051a057212 */ /* 0x000fe200078ec0ff */
[----:B------:R-:W-:Y:S02]  /*1750*/  IMAD R19, R18, R4, R19 ;  /* 0x0000000412137224 */ /* 0x000fe400078e0213 */
[----:B------:R-:W-:Y:S02]  /*1760*/  @P4 IMAD R6, R24, R22, R21 ;  /* 0x0000001618064224 */ /* 0x000fe400078e0215 */
[----:B0-----:R-:W-:-:S02]  /*1770*/  IMAD R4, R14, R31, R36 ;  /* 0x0000001f0e047224 */ /* 0x001fc400078e0224 */
[----:B---3--:R-:W-:Y:S02]  /*1780*/  IMAD R6, R19, R30, R6 ;  /* 0x0000001e13067224 */ /* 0x008fe400078e0206 */
[----:B------:R-:W-:Y:S02]  /*1790*/  IMAD R5, R4, R25, R5 ;  /* 0x0000001904057224 */ /* 0x000fe400078e0205 */
[----:B------:R-:W-:-:S03]  /*17a0*/  IMAD.MOV.U32 R16, RZ, RZ, 0x1 ;  /* 0x00000001ff107424 */ /* 0x000fc600078e00ff */
[----:B------:R-:W-:Y:S02]  /*17b0*/  SEL R4, R5, R6, !P4 ;  /* 0x0000000605047207 */ /* 0x000fe40006000000 */
[----:B------:R-:W-:Y:S01]  /*17c0*/  SEL R6, R6, R5, !P4 ;  /* 0x0000000506067207 */ /* 0x000fe20006000000 */
[----:B------:R-:W-:-:S07]  /*17d0*/  IMAD.MOV.U32 R5, RZ, RZ, R32 ;  /* 0x000000ffff057224 */ /* 0x000fce00078e0020 */
.L_x_11:
[----:B------:R-:W-:Y:S05]  /*17e0*/  @!P2 BRA `(.L_x_14) ;  /* 0x0000004000b8a947 */ /* 0x000fea0003800000 */
[----:B------:R-:W-:-:S13]  /*17f0*/  ISETP.GT.U32.AND P0, PT, R33, 0x1, PT ;  /* 0x000000012100780c */ /* 0x000fda0003f04070 */
[----:B------:R-:W-:Y:S05]  /*1800*/  @P0 EXIT ;  /* 0x000000000000094d */ /* 0x000fea0003800000 */
.L_x_15:
[----:B------:R-:W-:-:S08]  /*1810*/  NOP ;  /* 0x0000000000007918 */ /* 0x000fd00000000000 */
[----:B------:R-:W0:Y:S02]  /*1820*/  USETMAXREG.TRY_ALLOC.CTAPOOL UP0, 0xe8 ;  /* 0x000000e8000079c8 */ /* 0x000e240008000600 */
[----:B0-----:R-:W-:-:S13]  /*1830*/  PLOP3.LUT P0, PT, PT, PT, UP0, 0x80, 0x0 ;  /* 0x000000000000781c */ /* 0x001fda0003f0f008 */
[----:B------:R-:W-:Y:S05]  /*1840*/  @!P0 BRA `(.L_x_15) ;  /* 0xfffffffc00f08947 */ /* 0x000fea000383ffff */
[----:B------:R-:W-:-:S13]  /*1850*/  LOP3.LUT P0, RZ, R16, 0xff, RZ, 0xc0, !PT ;  /* 0x000000ff10ff7812 */ /* 0x000fda000780c0ff */
[----:B------:R-:W-:Y:S05]  /*1860*/  @!P0 EXIT ;  /* 0x000000000000894d */ /* 0x000fea0003800000 */
[----:B------:R-:W0:Y:S01]  /*1870*/  S2UR UR6, SR_CgaCtaId ;  /* 0x00000000000679c3 */ /* 0x000e220000008800 */
[----:B------:R-:W-:Y:S01]  /*1880*/  SHF.R.S32.HI R11, RZ, 0x1f, R10 ;  /* 0x0000001fff0b7819 */ /* 0x000fe2000001140a */
[----:B------:R-:W-:Y:S01]  /*1890*/  UIADD3 UR7, UR15, -0x1, URZ ;  /* 0xffffffff0f077890 */ /* 0x000fe2000fffe03f */
[----:B------:R-:W-:Y:S01]  /*18a0*/  LOP3.LUT R86, R7, 0x1, RZ, 0xfc, !PT ;  /* 0x0000000107567812 */ /* 0x000fe200078efcff */
[----:B------:R-:W-:Y:S01]  /*18b0*/  UMOV UR12, 0x400 ;  /* 0x00000400000c7882 */ /* 0x000fe20000000000 */
[CC--:B------:R-:W-:Y:S01]  /*18c0*/  LEA.HI R15, R11.reuse, R10.reuse, RZ, 0x2 ;  /* 0x0000000a0b0f7211 */ /* 0x0c0fe200078f10ff */
[----:B------:R-:W-:Y:S01]  /*18d0*/  UISETP.LT.AND UP0, UPT, UR13, 0x1, UPT ;  /* 0x000000010d00788c */ /* 0x000fe2000bf01270 */
[----:B------:R-:W-:Y:S01]  /*18e0*/  LEA.HI R16, R11, R10, RZ, 0x5 ;  /* 0x0000000a0b107211 */ /* 0x000fe200078f28ff */
[----:B------:R-:W-:Y:S01]  /*18f0*/  USHF.L.U32 UR23, UR13, 0x1, URZ ;  /* 0x000000010d177899 */ /* 0x000fe2000800063f */
[--C-:B------:R-:W-:Y:S01]  /*1900*/  SHF.R.S32.HI R14, RZ, 0x2, R15.reuse ;  /* 0x00000002ff0e7819 */ /* 0x100fe2000001140f */
[----:B------:R-:W-:Y:S01]  /*1910*/  USEL UR14, UR13, 0x1, UP0 ;  /* 0x000000010d0e7887 */ /* 0x000fe20008000000 */
[----:B------:R-:W-:Y:S01]  /*1920*/  SHF.R.S32.HI R17, RZ, 0x1f, R15 ;  /* 0x0000001fff117819 */ /* 0x000fe2000001140f */
[----:B------:R-:W-:Y:S01]  /*1930*/  UISETP.NE.AND UP0, UPT, UR7, URZ, UPT ;  /* 0x0000003f0700728c */ /* 0x000fe2000bf05270 */
[----:B------:R-:W-:Y:S01]  /*1940*/  LOP3.LUT R11, R15, 0xfffffffc, RZ, 0xc0, !PT ;  /* 0xfffffffc0f0b7812 */ /* 0x000fe200078ec0ff */
[----:B------:R-:W-:Y:S01]  /*1950*/  UIADD3 UR14, -UR14, UR13, URZ ;  /* 0x0000000d0e0e7290 */ /* 0x000fe2000fffe13f */
[----:B------:R-:W-:Y:S01]  /*1960*/  LEA.HI R17, R17, R14, RZ, 0x3 ;  /* 0x0000000e11117211 */ /* 0x000fe200078f18ff */
[----:B------:R-:W-:-:S02]  /*1970*/  USEL UR9, URZ, 0x1, UP0 ;  /* 0x000000013f097887 */ /* 0x000fc40008000000 */
[----:B------:R-:W-:Y:S01]  /*1980*/  IMAD.IADD R18, R10, 0x1, -R11 ;  /* 0x000000010a127824 */ /* 0x000fe200078e0a0b */
[----:B------:R-:W-:-:S03]  /*1990*/  LOP3.LUT R17, R17, 0xfffffff8, RZ, 0xc0, !PT ;  /* 0xfffffff811117812 */ /* 0x000fc600078ec0ff */
[----:B------:R-:W-:Y:S01]  /*19a0*/  IMAD.U32 R87, RZ, RZ, UR9 ;  /* 0x00000009ff577e24 */ /* 0x000fe2000f8e00ff */
[----:B0-----:R-:W-:Y:S01]  /*19b0*/  ULEA UR12, UR6, UR12, 0x18 ;  /* 0x0000000c060c7291 */ /* 0x001fe2000f8ec03f */
[----:B------:R-:W-:Y:S01]  /*19c0*/  IMAD.IADD R14, R14, 0x1, -R17 ;  /* 0x000000010e0e7824 */ /* 0x000fe200078e0a11 */
[----:B------:R-:W-:Y:S01]  /*19d0*/  USHF.L.U32 UR6, UR7, 0x3, URZ ;  /* 0x0000000307067899 */ /* 0x000fe2000800063f */
[----:B------:R-:W-:Y:S01]  /*19e0*/  SHF.R.S32.HI R17, RZ, 0x5, R16 ;  /* 0x00000005ff117819 */ /* 0x000fe20000011410 */
[----:B------:R-:W-:Y:S02]  /*19f0*/  UIADD3 UR7, UR12, 0x480, URZ ;  /* 0x000004800c077890 */ /* 0x000fe4000fffe03f */
[----:B------:R-:W-:Y:S01]  /*1a00*/  ULOP3.LUT UR6, UR6, 0x8, URZ, 0xc0, !UPT ;  /* 0x0000000806067892 */ /* 0x000fe2000f8ec03f */
[--C-:B------:R-:W-:Y:S01]  /*1a10*/  SHF.R.S32.HI R15, RZ, 0x1f, R14.reuse ;  /* 0x0000001fff0f7819 */ /* 0x100fe2000001140e */
[----:B------:R-:W-:Y:S01]  /*1a20*/  UIADD3 UR8, UR12, 0x1c480, URZ ;  /* 0x0001c4800c087890 */ /* 0x000fe2000fffe03f */
[----:B------:R-:W-:Y:S01]  /*1a30*/  IMAD R19, R17, -0x10, -R14 ;  /* 0xfffffff011137824 */ /* 0x000fe200078e0a0e */
[----:B------:R-:W-:-:S02]  /*1a40*/  USHF.R.U32.HI UR7, URZ, 0x4, UR7 ;  /* 0x000000043f077899 */ /* 0x000fc40008011607 */
[----:B------:R-:W-:Y:S01]  /*1a50*/  USHF.R.U32.HI UR8, URZ, 0x4, UR8 ;  /* 0x000000043f087899 */ /* 0x000fe20008011608 */
[----:B------:R-:W-:Y:S01]  /*1a60*/  IMAD.WIDE R10, R17, 0x10, R14 ;  /* 0x00000010110a7825 */ /* 0x000fe200078e020e */
[----:B------:R-:W-:Y:S02]  /*1a70*/  ULOP3.LUT UR25, UR6, 0x8, URZ, 0x3c, !UPT ;  /* 0x0000000806197892 */ /* 0x000fe4000f8e3c3f */
[----:B------:R-:W-:Y:S02]  /*1a80*/  ULOP3.LUT UR16, UR6, 0x18, URZ, 0x3c, !UPT ;  /* 0x0000001806107892 */ /* 0x000fe4000f8e3c3f */
[----:B------:R-:W-:Y:S01]  /*1a90*/  UIADD3 UR24, UR12, 0x390, URZ ;  /* 0x000003900c187890 */ /* 0x000fe2000fffe03f */
[----:B------:R-:W-:Y:S01]  /*1aa0*/  ULDC UR6, c[0x0][0x284] ;  /* 0x0000a10000067ab9 */ /* 0x000fe20000000800 */
[----:B------:R-:W-:Y:S01]  /*1ab0*/  ULOP3.LUT UR7, UR7, 0x3fff, URZ, 0xc0, !UPT ;  /* 0x00003fff07077892 */ /* 0x000fe2000f8ec03f */
[----:B------:R-:W-:Y:S01]  /*1ac0*/  VIADD R19, R19, UR6 ;  /* 0x0000000613137c36 */ /* 0x000fe20008000000 */
[----:B------:R-:W-:-:S02]  /*1ad0*/  ULOP3.LUT UR8, UR8, 0x3fff, URZ, 0xc0, !UPT ;  /* 0x00003fff08087892 */ /* 0x000fc4000f8ec03f */
[----:B------:R-:W-:Y:S02]  /*1ae0*/  ULEA UR15, UR15, UR24, 0x3 ;  /* 0x000000180f0f7291 */ /* 0x000fe4000f8e183f */
[----:B------:R-:W-:Y:S02]  /*1af0*/  ULOP3.LUT UR17, UR7, 0x10000, URZ, 0xfc, !UPT ;  /* 0x0001000007117892 */ /* 0x000fe4000f8efc3f */
[----:B------:R-:W-:-:S12]  /*1b00*/  ULOP3.LUT UR18, UR8, 0x10000, URZ, 0xfc, !UPT ;  /* 0x0001000008127892 */ /* 0x000fd8000f8efc3f */
.L_x_106:
[----:B------:R-:W-:Y:S01]  /*1b10*/  SHF.L.U32 R14, R87, 0x1f, RZ ;  /* 0x0000001f570e7819 */ /* 0x000fe200000006ff */
[----:B------:R-:W0:Y:S01]  /*1b20*/  LDC R15, c[0x0][0x28c] ;  /* 0x0000a300ff0f7b82 */ /* 0x000e220000000800 */
[----:B------:R-:W-:Y:S01]  /*1b30*/  UMOV UR6, URZ ;  /* 0x0000003f00067c82 */ /* 0x000fe20008000000 */
[----:B------:R-:W-:Y:S01]  /*1b40*/  UMOV UR19, UR5 ;  /* 0x0000000500137c82 */ /* 0x000fe20008000000 */
[----:B-1----:R-:W1:Y:S01]  /*1b50*/  SYNCS.PHASECHK.TRANS64.TRYWAIT P0, [UR15+-0x8], R14 ;  /* 0xfffff80eff0075a7 */ /* 0x002e62000800014f */
[----:B0-----:R-:W-:Y:S01]  /*1b60*/  ISETP.GE.AND P1, PT, R15, 0x1, PT ;  /* 0x000000010f00780c */ /* 0x001fe20003f26270 */
[----:B-1234-:R-:W-:-:S12]  /*1b70*/  @!P0 BRA `(.L_x_16) ;  /* 0x0000006c00008947 */ /* 0x01efd80003800000 */
.L_x_180:
[----:B------:R-:W-:Y:S01]  /*1b80*/  UMOV UR7, URZ ;  /* 0x0000003f00077c82 */ /* 0x000fe20008000000 */
[----:B------:R-:W-:Y:S01]  /*1b90*/  UMOV UR8, URZ ;  /* 0x0000003f00087c82 */ /* 0x000fe20008000000 */
[----:B------:R-:W-:Y:S02]  /*1ba0*/  CS2R R22, SRZ ;  /* 0x0000000000167805 */ /* 0x000fe4000001ff00 */
[----:B------:R-:W-:Y:S02]  /*1bb0*/  CS2R R56, SRZ ;  /* 0x0000000000387805 */ /* 0x000fe4000001ff00 */
[----:B------:R-:W-:Y:S02]  /*1bc0*/  CS2R R58, SRZ ;  /* 0x00000000003a7805 */ /* 0x000fe4000001ff00 */
[----:B------:R-:W-:Y:S02]  /*1bd0*/  CS2R R60, SRZ ;  /* 0x00000000003c7805 */ /* 0x000fe4000001ff00 */
[----:B------:R-:W-:-:S02]  /*1be0*/  CS2R R62, SRZ ;  /* 0x00000000003e7805 */ /* 0x000fc4000001ff00 */
[----:B------:R-:W-:Y:S02]  /*1bf0*/  CS2R R64, SRZ ;  /* 0x0000000000407805 */ /* 0x000fe4000001ff00 */
        /* <DEDUP_REMOVED lines=9> */
[----:B------:R-:W-:Y:S01]  /*1c90*/  CS2R R84, SRZ ;  /* 0x0000000000547805 */ /* 0x000fe2000001ff00 */
[----:B------:R-:W-:Y:S01]  /*1ca0*/  IMAD.U32 R17, RZ, RZ, UR4 ;  /* 0x00000004ff117e24 */ /* 0x000fe2000f8e00ff */
        /* <DEDUP_REMOVED lines=15> */
[----:B------:R-:W-:Y:S01]  /*1da0*/  CS2R R54, SRZ ;  /* 0x0000000000367805 */ /* 0x000fe2000001ff00 */
[----:B------:R-:W-:Y:S06]  /*1db0*/  @!P1 BRA `(.L_x_17) ;  /* 0x0000000400449947 */ /* 0x000fec0003800000 */
[----:B------:R-:W-:-:S13]  /*1dc0*/  ISETP.NE.AND P1, PT, R86, 0x3, PT ;  /* 0x000000035600780c */ /* 0x000fda0003f25270 */
[----:B------:R-:W-:Y:S05]  /*1dd0*/  @!P1 BRA `(.L_x_18) ;  /* 0x0000000000049947 */ /* 0x000fea0003800000 */
[----:B------:R-:W-:Y:S01]  /*1de0*/  BPT.TRAP 0x1 ;  /* 0x000000040000795c */ /* 0x000fe20000300000 */
.L_x_18:
[----:B------:R-:W-:Y:S01]  /*1df0*/  ULEA UR6, UR5, UR12, 0x3 ;  /* 0x0000000c05067291 */ /* 0x000fe2000f8e183f */
[----:B0-----:R-:W-:-:S05]  /*1e00*/  IMAD.U32 R14, RZ, RZ, UR4 ;  /* 0x00000004ff0e7e24 */ /* 0x001fca000f8e00ff */
[----:B------:R-:W-:-:S04]  /*1e10*/  SHF.L.U32 R14, R14, 0x1f, RZ ;  /* 0x0000001f0e0e7819 */ /* 0x000fc800000006ff */
[----:B------:R0:W1:Y:S01]  /*1e20*/  SYNCS.PHASECHK.TRANS64.TRYWAIT P0, [UR6], R14 ;  /* 0x0000000eff0075a7 */ /* 0x0000620008000146 */
[----:B------:R-:W-:Y:S05]  /*1e30*/  @!P1 BRA `(.L_x_19) ;  /* 0x0000000000049947 */ /* 0x000fea0003800000 */
[----:B------:R-:W-:Y:S01]  /*1e40*/  BPT.TRAP 0x1 ;  /* 0x000000040000795c */ /* 0x000fe20000300000 */
.L_x_19:
[----:B-1----:R-:W-:Y:S05]  /*1e50*/  @P0 BRA `(.L_x_20) ;  /* 0x0000000000080947 */ /* 0x002fea0003800000 */
[----:B------:R-:W1:Y:S02]  /*1e60*/  SYNCS.PHASECHK.TRANS64.TRYWAIT P0, [UR6], R14 ;  /* 0x0000000eff0075a7 */ /* 0x000e640008000146 */
[----:B-1----:R-:W-:Y:S05]  /*1e70*/  @!P0 BRA `(.L_x_21) ;  /* 0x0000006800588947 */ /* 0x002fea0003800000 */
.L_x_20:
[----:B------:R-:W-:Y:S01]  /*1e80*/  ULDC UR7, c[0x0][0x50c] ;  /* 0x0001430000077ab9 */ /* 0x000fe20000000800 */
[----:B------:R-:W-:Y:S01]  /*1e90*/  ULEA UR8, UR5, UR17, 0x7 ;  /* 0x0000001105087291 */ /* 0x000fe2000f8e383f */
[----:B------:R-:W-:Y:S01]  /*1ea0*/  WARPGROUP.ARRIVE ;  /* 0x00000000000079c5 */ /* 0x000fe20000000000 */
[----:B------:R-:W-:Y:S01]  /*1eb0*/  UISETP.NE.AND UP0, UPT, UR7, 0x1, UPT ;  /* 0x000000010700788c */ /* 0x000fe2000bf05270 */
[----:B------:R-:W-:Y:S01]  /*1ec0*/  CS2R R22, SRZ ;  /* 0x0000000000167805 */ /* 0x000fe2000001ff00 */
[----:B------:R-:W-:Y:S01]  /*1ed0*/  ULEA UR10, UR5, UR18, 0x7 ;  /* 0x00000012050a7291 */ /* 0x000fe2000f8e383f */
[----:B------:R-:W-:Y:S01]  /*1ee0*/  CS2R R56, SRZ ;  /* 0x0000000000387805 */ /* 0x000fe2000001ff00 */
[----:B------:R-:W-:Y:S01]  /*1ef0*/  USEL UR7, URZ, 0x1, UP0 ;  /* 0x000000013f077887 */ /* 0x000fe20008000000 */
[----:B------:R-:W-:Y:S01]  /*1f00*/  CS2R R58, SRZ ;  /* 0x00000000003a7805 */ /* 0x000fe2000001ff00 */
[----:B------:R-:W-:Y:S01]  /*1f10*/  UMOV UR9, 0xc0000010 ;  /* 0xc000001000097882 */ /* 0x000fe20000000000 */
[----:B------:R-:W-:Y:S01]  /*1f20*/  UMOV UR11, 0xc0000010 ;  /* 0xc0000010000b7882 */ /* 0x000fe20000000000 */
[----:B------:R-:W-:Y:S01]  /*1f30*/  UMOV UR6, 0x1 ;  /* 0x0000000100067882 */ /* 0x000fe20000000000 */
[----:B------:R-:W-:-:S02]  /*1f40*/  CS2R R60, SRZ ;  /* 0x00000000003c7805 */ /* 0x000fc4000001ff00 */
[----:B------:R-:W-:Y:S01]  /*1f50*/  ISETP.NE.AND P0, PT, RZ, UR7, PT ;  /* 0x00000007ff007c0c */ /* 0x000fe2000bf05270 */
[----:B------:R-:W-:Y:S01]  /*1f60*/  QGMMA.64x64x32.F32.E4M3.E4M3 R24, gdesc[UR8], RZ, !UPT, gsb0 ;  /* 0x00e00000081879f3 */ /* 0x000fe2000c0008ff */
        /* <DEDUP_REMOVED lines=11> */
[----:B------:R-:W-:Y:S01]  /*2020*/  CS2R R84, SRZ ;  /* 0x0000000000547805 */ /* 0x000fe2000001ff00 */
[----:B------:R-:W-:Y:S06]  /*2030*/  @!P0 BRA `(.L_x_22) ;  /* 0x0000000000888947 */ /* 0x000fec0003800000 */
[----:B------:R-:W-:Y:S02]  /*2040*/  WARPGROUP.DEPBAR.LE gsb0, 0x0 ;  /* 0x00008000000079c5 */ /* 0x000fe40000010000 */
[----:B------:R-:W-:-:S01]  /*2050*/  FADD R85, RZ, R24 ;  /* 0x00000018ff557221 */ /* 0x000fc20000000000 */
[----:B------:R-:W-:Y:S01]  /*2060*/  FADD R84, RZ, R25 ;  /* 0x00000019ff547221 */ /* 0x000fe20000000000 */
        /* <DEDUP_REMOVED lines=30> */
[----:B------:R-:W-:-:S06]  /*2250*/  UMOV UR6, URZ ;  /* 0x0000003f00067c82 */ /* 0x000fcc0008000000 */
.L_x_22:
[----:B------:R-:W-:-:S04]  /*2260*/  UIADD3 UR19, UR5, 0x1, URZ ;  /* 0x0000000105137890 */ /* 0x000fc8000fffe03f */
[----:B------:R-:W-:-:S04]  /*2270*/  UISETP.NE.AND UP0, UPT, UR19, 0x38, UPT ;  /* 0x000000381300788c */ /* 0x000fc8000bf05270 */
[----:B------:R-:W-:Y:S02]  /*2280*/  USEL UR8, URZ, 0x1, UP0 ;  /* 0x000000013f087887 */ /* 0x000fe40008000000 */
[----:B------:R-:W-:Y:S02]  /*2290*/  USEL UR19, UR19, URZ, UP0 ;  /* 0x0000003f13137287 */ /* 0x000fe40008000000 */
[----:B------:R-:W-:-:S06]  /*22a0*/  ULOP3.LUT UR8, UR4, UR8, URZ, 0x3c, !UPT ;  /* 0x0000000804087292 */ /* 0x000fcc000f8e3c3f */
[----:B------:R-:W-:Y:S01]  /*22b0*/  IMAD.U32 R17, RZ, RZ, UR8 ;  /* 0x00000008ff117e24 */ /* 0x000fe2000f8e00ff */
[----:B------:R-:W-:-:S06]  /*22c0*/  UMOV UR8, 0x1 ;  /* 0x0000000100087882 */ /* 0x000fcc0000000000 */
.L_x_17:
[----:B------:R-:W-:-:S06]  /*22d0*/  UISETP.GE.AND UP0, UPT, UR14, 0x1, UPT ;  /* 0x000000010e00788c */ /* 0x000fcc000bf06270 */
[----:B------:R-:W-:-:S13]  /*22e0*/  PLOP3.LUT P0, PT, PT, PT, UP0, 0x80, 0x0 ;  /* 0x000000000000781c */ /* 0x000fda0003f0f008 */
[----:B------:R-:W-:Y:S05]  /*22f0*/  @!P0 BRA `(.L_x_23) ;  /* 0x0000000400508947 */ /* 0x000fea0003800000 */
[----:B01----:R-:W-:Y:S01]  /*2300*/  IMAD.U32 R14, RZ, RZ, UR14 ;  /* 0x0000000eff0e7e24 */ /* 0x003fe2000f8e00ff */
[----:B------:R-:W-:Y:S01]  /*2310*/  UMOV UR22, UR5 ;  /* 0x0000000500167c82 */ /* 0x000fe20008000000 */
[----:B------:R-:W-:-:S05]  /*2320*/  ULDC UR26, c[0x0][0x50c] ;  /* 0x00014300001a7ab9 */ /* 0x000fca0000000800 */
.L_x_31:
[----:B------:R-:W-:-:S13]  /*2330*/  ISETP.NE.AND P1, PT, R86, 0x3, PT ;  /* 0x000000035600780c */ /* 0x000fda0003f25270 */
[----:B01----:R-:W-:Y:S05]  /*2340*/  @!P1 BRA `(.L_x_24) ;  /* 0x0000000000049947 */ /* 0x003fea0003800000 */
[----:B------:R-:W-:Y:S01]  /*2350*/  BPT.TRAP 0x1 ;  /* 0x000000040000795c */ /* 0x000fe20000300000 */
.L_x_24:
[----:B------:R-:W-:Y:S01]  /*2360*/  ULEA UR9, UR19, UR12, 0x3 ;  /* 0x0000000c13097291 */ /* 0x000fe2000f8e183f */
[----:B------:R-:W-:-:S08]  /*2370*/  SHF.L.U32 R15, R17, 0x1f, RZ ;  /* 0x0000001f110f7819 */ /* 0x000fd000000006ff */
[----:B------:R0:W1:Y:S01]  /*2380*/  SYNCS.PHASECHK.TRANS64.TRYWAIT P0, [UR9], R15 ;  /* 0x0000000fff0075a7 */ /* 0x0000620008000149 */
[----:B------:R-:W-:Y:S05]  /*2390*/  @!P1 BRA `(.L_x_25) ;  /* 0x0000000000049947 */ /* 0x000fea0003800000 */
[----:B------:R-:W-:Y:S01]  /*23a0*/  BPT.TRAP 0x1 ;  /* 0x000000040000795c */ /* 0x000fe20000300000 */
.L_x_25:
[----:B-1----:R-:W-:Y:S05]  /*23b0*/  @P0 BRA `(.L_x_26) ;  /* 0x0000000000080947 */ /* 0x002fea0003800000 */
[----:B------:R-:W1:Y:S02]  /*23c0*/  SYNCS.PHASECHK.TRANS64.TRYWAIT P0, [UR9], R15 ;  /* 0x0000000fff0075a7 */ /* 0x000e640008000149 */
[----:B-1----:R-:W-:Y:S05]  /*23d0*/  @!P0 BRA `(.L_x_27) ;  /* 0x0000006400188947 */ /* 0x002fea0003800000 */
.L_x_26:
[----:B------:R-:W-:Y:S01]  /*23e0*/  UISETP.NE.AND UP0, UPT, UR7, URZ, UPT ;  /* 0x0000003f0700728c */ /* 0x000fe2000bf05270 */
[----:B------:R-:W-:Y:S01]  /*23f0*/  WARPGROUP.ARRIVE ;  /* 0x00000000000079c5 */ /* 0x000fe20000000000 */
[----:B------:R-:W-:Y:S02]  /*2400*/  ULEA UR10, UR19, UR18, 0x7 ;  /* 0x00000012130a7291 */ /* 0x000fe4000f8e383f */
[----:B------:R-:W-:Y:S01]  /*2410*/  USEL UR8, UR8, URZ, !UP0 ;  /* 0x0000003f08087287 */ /* 0x000fe2000c000000 */
[----:B------:R-:W-:Y:S01]  /*2420*/  UMOV UR9, 0xc0000010 ;  /* 0xc000001000097882 */ /* 0x000fe20000000000 */
[----:B------:R-:W-:Y:S02]  /*2430*/  UMOV UR11, 0xc0000010 ;  /* 0xc0000010000b7882 */ /* 0x000fe40000000000 */
[----:B------:R-:W-:Y:S02]  /*2440*/  UISETP.NE.U32.AND UP0, UPT, UR8, URZ, UPT ;  /* 0x0000003f0800728c */ /* 0x000fe4000bf05070 */
[----:B------:R-:W-:-:S02]  /*2450*/  ULEA UR8, UR19, UR17, 0x7 ;  /* 0x0000001113087291 */ /* 0x000fc4000f8e383f */
[----:B------:R-:W-:-:S07]  /*2460*/  UIADD3 UR6, UR6, 0x1, URZ ;  /* 0x0000000106067890 */ /* 0x000fce000fffe03f */
[----:B------:R-:W-:Y:S01]  /*2470*/  QGMMA.64x64x32.F32.E4M3.E4M3 R24, gdesc[UR8], R24, UP0, gsb0 ;  /* 0x00e00000081879f3 */ /* 0x000fe2000b800818 */
[----:B------:R-:W-:-:S04]  /*2480*/  UISETP.NE.AND UP0, UPT, UR6, UR26, UPT ;  /* 0x0000001a0600728c */ /* 0x000fc8000bf05270 */
[----:B------:R-:W-:-:S06]  /*2490*/  USEL UR7, URZ, 0x1, UP0 ;  /* 0x000000013f077887 */ /* 0x000fcc0008000000 */
[----:B------:R-:W-:Y:S01]  /*24a0*/  ISETP.NE.AND P0, PT, RZ, UR7, PT ;  /* 0x00000007ff007c0c */ /* 0x000fe2000bf05270 */
[----:B------:R-:W-:-:S12]  /*24b0*/  WARPGROUP.DEPBAR.LE gsb0, 0x1 ;  /* 0x00008000000079c5 */ /* 0x000fd80000010100 */
[----:B------:R-:W-:Y:S05]  /*24c0*/  @!P0 BRA `(.L_x_28) ;  /* 0x0000000000888947 */ /* 0x000fea0003800000 */
[----:B------:R-:W-:Y:S02]  /*24d0*/  WARPGROUP.DEPBAR.LE gsb0, 0x0 ;  /* 0x00008000000079c5 */ /* 0x000fe40000010000 */
[----:B------:R-:W-:-:S01]  /*24e0*/  FADD R85, R24, R85 ;  /* 0x0000005518557221 */ /* 0x000fc20000000000 */
[----:B------:R-:W-:Y:S01]  /*24f0*/  FADD R84, R25, R84 ;  /* 0x0000005419547221 */ /* 0x000fe20000000000 */
        /* <DEDUP_REMOVED lines=30> */
[----:B------:R-:W-:-:S06]  /*26e0*/  UMOV UR6, URZ ;  /* 0x0000003f00067c82 */ /* 0x000fcc0008000000 */
.L_x_28:
[----:B------:R-:W-:Y:S05]  /*26f0*/  @!P1 BRA `(.L_x_29) ;  /* 0x0000000000049947 */ /* 0x000fea0003800000 */
[----:B------:R-:W-:Y:S01]  /*2700*/  BPT.TRAP 0x1 ;  /* 0x000000040000795c */ /* 0x000fe20000300000 */
.L_x_29:
[----:B------:R-:W-:Y:S01]  /*2710*/  ULEA UR8, UR22, UR12, 0x3 ;  /* 0x0000000c16087291 */ /* 0x000fe2000f8e183f */
[----:B------:R-:W-:-:S03]  /*2720*/  ISETP.GT.U32.AND P0, PT, R7, 0x1, PT ;  /* 0x000000010700780c */ /* 0x000fc60003f04070 */
[----:B------:R-:W-:-:S04]  /*2730*/  UIADD3 UR8, UR8, 0x1c0, URZ ;  /* 0x000001c008087890 */ /* 0x000fc8000fffe03f */
[----:B------:R-:W-:-:S09]  /*2740*/  UPRMT UR8, URZ, 0x654, UR8 ;  /* 0x000006543f087896 */ /* 0x000fd20008000008 */
[----:B------:R-:W-:Y:S01]  /*2750*/  SYNCS.ARRIVE.TRANS64.RED.A1T0 RZ, [UR8], RZ ;  /* 0x000000ffffff79a7 */ /* 0x000fe20008100408 */
[----:B------:R-:W-:Y:S05]  /*2760*/  @P0 BRA `(.L_x_30) ;  /* 0x0000000000040947 */ /* 0x000fea0003800000 */
[----:B------:R-:W-:Y:S01]  /*2770*/  BPT.TRAP 0x1 ;  /* 0x000000040000795c */ /* 0x000fe20000300000 */
.L_x_30:
[----:B------:R-:W-:Y:S01]  /*2780*/  UIADD3 UR19, UR19, 0x1, URZ ;  /* 0x0000000113137890 */ /* 0x000fe2000fffe03f */
[C---:B------:R-:W-:Y:S01]  /*2790*/  ISETP.GT.AND P0, PT, R14.reuse, 0x1, PT ;  /* 0x000000010e00780c */ /* 0x040fe20003f04270 */
[----:B------:R-:W-:Y:S01]  /*27a0*/  UIADD3 UR22, UR22, 0x1, URZ ;  /* 0x0000000116167890 */ /* 0x000fe2000fffe03f */
[----:B------:R-:W-:Y:S01]  /*27b0*/  VIADD R14, R14, 0xffffffff ;  /* 0xffffffff0e0e7836 */ /* 0x000fe20000000000 */
[----:B------:R-:W-:Y:S02]  /*27c0*/  UISETP.NE.AND UP0, UPT, UR19, 0x38, UPT ;  /* 0x000000381300788c */ /* 0x000fe4000bf05270 */
[----:B------:R-:W-:Y:S02]  /*27d0*/  UISETP.NE.AND UP1, UPT, UR22, 0x38, UPT ;  /* 0x000000381600788c */ /* 0x000fe4000bf25270 */
[----:B------:R-:W-:Y:S02]  /*27e0*/  USEL UR8, URZ, 0x1, UP0 ;  /* 0x000000013f087887 */ /* 0x000fe40008000000 */
[----:B------:R-:W-:-:S02]  /*27f0*/  USEL UR19, UR19, URZ, UP0 ;  /* 0x0000003f13137287 */ /* 0x000fc40008000000 */
[----:B------:R-:W-:Y:S02]  /*2800*/  USEL UR22, UR22, URZ, UP1 ;  /* 0x0000003f16167287 */ /* 0x000fe40008800000 */
[----:B------:R-:W-:Y:S01]  /*2810*/  LOP3.LUT R17, R17, UR8, RZ, 0x3c, !PT ;  /* 0x0000000811117c12 */ /* 0x000fe2000f8e3cff */
[----:B------:R-:W-:Y:S01]  /*2820*/  UMOV UR8, 0x1 ;  /* 0x0000000100087882 */ /* 0x000fe20000000000 */
[----:B------:R-:W-:Y:S08]  /*2830*/  @P0 BRA `(.L_x_31) ;  /* 0xfffffff800bc0947 */ /* 0x000ff0000383ffff */
.L_x_23:
[----:B------:R-:W-:Y:S01]  /*2840*/  UISETP.NE.AND UP0, UPT, UR6, URZ, UPT ;  /* 0x0000003f0600728c */ /* 0x000fe2000bf05270 */
[----:B01----:R-:W0:Y:S01]  /*2850*/  LDC R14, c[0x0][0x28c] ;  /* 0x0000a300ff0e7b82 */ /* 0x003e220000000800 */
[----:B------:R-:W-:Y:S02]  /*2860*/  IMAD.U32 R15, RZ, RZ, UR25 ;  /* 0x00000019ff0f7e24 */ /* 0x000fe4000f8e00ff */
[----:B------:R-:W-:-:S06]  /*2870*/  USEL UR6, URZ, 0x1, !UP0 ;  /* 0x000000013f067887 */ /* 0x000fcc000c000000 */
[----:B------:R-:W-:-:S13]  /*2880*/  ISETP.NE.AND P0, PT, RZ, UR6, PT ;  /* 0x00000006ff007c0c */ /* 0x000fda000bf05270 */
[----:B------:R-:W-:Y:S05]  /*2890*/  @!P0 BRA `(.L_x_32) ;  /* 0x0000000000848947 */ /* 0x000fea0003800000 */
[----:B------:R-:W-:Y:S02]  /*28a0*/  WARPGROUP.DEPBAR.LE gsb0, 0x0 ;  /* 0x00008000000079c5 */ /* 0x000fe40000010000 */
[----:B------:R-:W-:Y:S01]  /*28b0*/  FADD R85, R24, R85 ;  /* 0x0000005518557221 */ /* 0x000fe20000000000 */
        /* <DEDUP_REMOVED lines=30> */
[----:B------:R-:W-:-:S07]  /*2aa0*/  FADD R22, R22, R55 ;  /* 0x0000003716167221 */ /* 0x000fce0000000000 */
.L_x_32:
[----:B0-----:R-:W-:Y:S01]  /*2ab0*/  ISETP.GE.AND P0, PT, R14, 0x1, PT ;  /* 0x000000010e00780c */ /* 0x001fe20003f06270 */
[----:B------:R0:W-:Y:S01]  /*2ac0*/  SYNCS.ARRIVE.TRANS64.A1T0 RZ, [R15+UR24], RZ ;  /* 0x000000ff0fff79a7 */ /* 0x0001e20008100018 */
[----:B------:R-:W-:-:S11]  /*2ad0*/  WARPGROUP.DEPBAR.LE gsb0, 0x0 ;  /* 0x00008000000079c5 */ /* 0x000fd60000010000 */
[----:B------:R-:W-:Y:S05]  /*2ae0*/  @!P0 BRA `(.L_x_33) ;  /* 0x0000000000388947 */ /* 0x000fea0003800000 */
[----:B------:R-:W-:-:S13]  /*2af0*/  ISETP.NE.AND P0, PT, R86, 0x3, PT ;  /* 0x000000035600780c */ /* 0x000fda0003f05270 */
[----:B------:R-:W-:Y:S05]  /*2b00*/  @!P0 BRA `(.L_x_34) ;  /* 0x0000000000048947 */ /* 0x000fea0003800000 */
[----:B------:R-:W-:Y:S01]  /*2b10*/  BPT.TRAP 0x1 ;  /* 0x000000040000795c */ /* 0x000fe20000300000 */
.L_x_34:
[----:B------:R-:W-:Y:S01]  /*2b20*/  UIADD3 UR8, UR14, UR5, URZ ;  /* 0x000000050e087290 */ /* 0x000fe2000fffe03f */
[----:B------:R-:W-:-:S03]  /*2b30*/  ISETP.GT.U32.AND P0, PT, R7, 0x1, PT ;  /* 0x000000010700780c */ /* 0x000fc60003f04070 */
[----:B------:R-:W-:-:S04]  /*2b40*/  USHF.R.U32.HI UR6, URZ, 0x3, UR8 ;  /* 0x000000033f067899 */ /* 0x000fc80008011608 */
[----:B------:R-:W-:-:S04]  /*2b50*/  UIMAD.WIDE.U32 UR6, UR6, 0x24924925, URZ ;  /* 0x24924925060678a5 */ /* 0x000fc8000f8e003f */
[----:B------:R-:W-:-:S04]  /*2b60*/  UIMAD UR6, UR7, -0x38, UR8 ;  /* 0xffffffc8070678a4 */ /* 0x000fc8000f8e0208 */
[----:B------:R-:W-:-:S04]  /*2b70*/  ULEA UR6, UR6, UR12, 0x3 ;  /* 0x0000000c06067291 */ /* 0x000fc8000f8e183f */
[----:B------:R-:W-:-:S04]  /*2b80*/  UIADD3 UR6, UR6, 0x1c0, URZ ;  /* 0x000001c006067890 */ /* 0x000fc8000fffe03f */
[----:B------:R-:W-:-:S09]  /*2b90*/  UPRMT UR6, URZ, 0x654, UR6 ;  /* 0x000006543f067896 */ /* 0x000fd20008000006 */
[----:B------:R-:W-:Y:S01]  /*2ba0*/  SYNCS.ARRIVE.TRANS64.RED.A1T0 RZ, [UR6], RZ ;  /* 0x000000ffffff79a7 */ /* 0x000fe20008100406 */
[----:B------:R-:W-:Y:S05]  /*2bb0*/  @P0 BRA `(.L_x_33) ;  /* 0x0000000000040947 */ /* 0x000fea0003800000 */
[----:B------:R-:W-:Y:S01]  /*2bc0*/  BPT.TRAP 0x1 ;  /* 0x000000040000795c */ /* 0x000fe20000300000 */
.L_x_33:
[----:B------:R-:W-:Y:S01]  /*2bd0*/  SHF.L.U32 R14, R87, 0x1f, RZ ;  /* 0x0000001f570e7819 */ /* 0x000fe200000006ff */
[----:B------:R-:W-:Y:S01]  /*2be0*/  UIADD3 UR5, UR23, UR5, URZ ;  /* 0x0000000517057290 */ /* 0x000fe2000fffe03f */
[----:B------:R-:W1:Y:S01]  /*2bf0*/  LDC R29, c[0x0][0x288] ;  /* 0x0000a200ff1d7b82 */ /* 0x000e620000000800 */
[----:B------:R-:W-:Y:S01]  /*2c00*/  UISETP.GE.U32.AND UP1, UPT, UR23, 0x38, UPT ;  /* 0x000000381700788c */ /* 0x000fe2000bf26070 */
[----:B------:R-:W-:Y:S01]  /*2c10*/  IMAD.SHL.U32 R20, R18, 0x2, RZ ;  /* 0x0000000212147824 */ /* 0x000fe200078e00ff */
[----:B------:R-:W-:Y:S02]  /*2c20*/  UISETP.GT.U32.AND UP0, UPT, UR5, 0x37, UPT ;  /* 0x000000370500788c */ /* 0x000fe4000bf04070 */
[----:B------:R-:W-:Y:S02]  /*2c30*/  USHF.R.U32.HI UR6, URZ, 0x3, UR5 ;  /* 0x000000033f067899 */ /* 0x000fe40008011605 */
[----:B------:R-:W-:Y:S01]  /*2c40*/  UISETP.LT.U32.AND UP0, UPT, UR23, 0x38, UP0 ;  /* 0x000000381700788c */ /* 0x000fe20008701070 */
[----:B------:R-:W2:Y:S01]  /*2c50*/  SYNCS.PHASECHK.TRANS64.TRYWAIT P0, [UR15+0x8], R14 ;  /* 0x0000080eff0075a7 */ /* 0x000ea2000800014f */
[----:B------:R-:W-:Y:S01]  /*2c60*/  UIMAD.WIDE.U32 UR6, UR6, 0x24924925, URZ ;  /* 0x24924925060678a5 */ /* 0x000fe2000f8e003f */
[----:B------:R-:W-:Y:S01]  /*2c70*/  SHF.R.S32.HI R21, RZ, 0x1f, R20 ;  /* 0x0000001fff157819 */ /* 0x000fe20000011414 */
[----:B------:R-:W-:-:S02]  /*2c80*/  USEL UR8, URZ, 0x1, !UP0 ;  /* 0x000000013f087887 */ /* 0x000fc4000c000000 */
[----:B------:R-:W-:Y:S02]  /*2c90*/  UIMAD UR5, UR7, -0x38, UR5 ;  /* 0xffffffc8070578a4 */ /* 0x000fe4000f8e0205 */
[----:B------:R-:W-:-:S04]  /*2ca0*/  ULOP3.LUT UR4, UR4, UR8, URZ, 0x3c, !UPT ;  /* 0x0000000804047292 */ /* 0x000fc8000f8e3c3f */
[----:B------:R-:W-:Y:S01]  /*2cb0*/  @UP1 ULOP3.LUT UR4, UR4, 0x1, UR7, 0x78, !UPT ;  /* 0x0000000104041892 */ /* 0x000fe2000f8e7807 */
[----:B-12---:R-:W-:Y:S11]  /*2cc0*/  @!P0 BRA `(.L_x_35) ;  /* 0x0000005800f48947 */ /* 0x006ff60003800000 */
.L_x_181:
[----:B------:R-:W-:Y:S01]  /*2cd0*/  IMAD.SHL.U32 R31, R4, 0x40, RZ ;  /* 0x00000040041f7824 */ /* 0x000fe200078e00ff */
[----:B------:R-:W-:Y:S01]  /*2ce0*/  ULDC UR8, c[0x0][0x284] ;  /* 0x0000a10000087ab9 */ /* 0x000fe20000000800 */
[----:B------:R-:W-:Y:S01]  /*2cf0*/  IMAD.SHL.U32 R4, R6, 0x40, RZ ;  /* 0x0000004006047824 */ /* 0x000fe200078e00ff */
[----:B------:R-:W-:Y:S01]  /*2d00*/  SHF.R.S32.HI R30, RZ, 0x1f, R5 ;  /* 0x0000001fff1e7819 */ /* 0x000fe20000011405 */
[----:B------:R-:W-:Y:S01]  /*2d10*/  ULDC.64 UR6, c[0x0][0x5d0] ;  /* 0x0001740000067ab9 */ /* 0x000fe20000000a00 */
[----:B------:R-:W-:Y:S01]  /*2d20*/  SHF.R.S32.HI R28, RZ, 0x1f, R31 ;  /* 0x0000001fff1c7819 */ /* 0x000fe2000001141f */
[----:B0-----:R-:W-:Y:S01]  /*2d30*/  IMAD.WIDE.U32 R14, R5, UR6, R20 ;  /* 0x00000006050e7c25 */ /* 0x001fe2000f8e0014 */
[----:B------:R-:W-:-:S03]  /*2d40*/  ISETP.GE.AND P0, PT, R4, UR8, PT ;  /* 0x0000000804007c0c */ /* 0x000fc6000bf06270 */
[----:B------:R-:W-:Y:S01]  /*2d50*/  IMAD R16, R30, UR6, RZ ;  /* 0x000000061e107c24 */ /* 0x000fe2000f8e02ff */
[C---:B------:R-:W-:Y:S02]  /*2d60*/  ISETP.GE.OR P0, PT, R31.reuse, R29, P0 ;  /* 0x0000001d1f00720c */ /* 0x040fe40000706670 */
[----:B------:R-:W-:Y:S01]  /*2d70*/  IADD3 R14, P1, R31, R14, RZ ;  /* 0x0000000e1f0e7210 */ /* 0x000fe20007f3e0ff */
[----:B------:R-:W-:-:S05]  /*2d80*/  IMAD R17, R5, UR7, R16 ;  /* 0x0000000705117c24 */ /* 0x000fca000f8e0210 */
[----:B------:R-:W-:-:S05]  /*2d90*/  IADD3.X R15, R28, R15, R17, P1, !PT ;  /* 0x0000000f1c0f7210 */ /* 0x000fca0000ffe411 */
[----:B------:R-:W-:Y:S05]  /*2da0*/  @P0 BRA `(.L_x_36) ;  /* 0x0000002400a80947 */ /* 0x000fea0003800000 */
[----:B------:R-:W0:Y:S01]  /*2db0*/  LDC.64 R24, c[0x0][0x5c8] ;  /* 0x00017200ff187b82 */ /* 0x000e220000000a00 */
[----:B------:R-:W-:Y:S01]  /*2dc0*/  IMAD.WIDE R26, R6, 0x40, R10 ;  /* 0x00000040061a7825 */ /* 0x000fe200078e020a */
[----:B------:R-:W-:Y:S01]  /*2dd0*/  ULDC.64 UR6, c[0x0][0x5c0] ;  /* 0x0001700000067ab9 */ /* 0x000fe20000000a00 */
[----:B------:R-:W-:Y:S02]  /*2de0*/  BSSY B0, `(.L_x_36) ;  /* 0x0000266000007945 */ /* 0x000fe40003800000 */
[-C--:B0-----:R-:W-:Y:S02]  /*2df0*/  IMAD R6, R27, R24.reuse, RZ ;  /* 0x000000181b067224 */ /* 0x081fe400078e02ff */
[----:B------:R-:W-:-:S04]  /*2e00*/  IMAD.WIDE.U32 R14, R26, R24, R14 ;  /* 0x000000181a0e7225 */ /* 0x000fc800078e000e */
[----:B------:R-:W-:Y:S01]  /*2e10*/  IMAD R17, R26, R25, R6 ;  /* 0x000000191a117224 */ /* 0x000fe200078e0206 */
[----:B------:R-:W-:Y:S02]  /*2e20*/  LEA R16, P0, R24, R14, 0x3 ;  /* 0x0000000e18107211 */ /* 0x000fe400078018ff */
[----:B------:R-:W-:Y:S01]  /*2e30*/  IADD3 R14, P1, R14, UR6, RZ ;  /* 0x000000060e0e7c10 */ /* 0x000fe2000ff3e0ff */
[----:B------:R-:W-:Y:S01]  /*2e40*/  IMAD.IADD R17, R15, 0x1, R17 ;  /* 0x000000010f117824 */ /* 0x000fe200078e0211 */
[----:B------:R-:W-:-:S04]  /*2e50*/  IADD3 R16, P2, R16, UR6, RZ ;  /* 0x0000000610107c10 */ /* 0x000fc8000ff5e0ff */
[----:B------:R-:W-:Y:S01]  /*2e60*/  LEA.HI.X R6, R24, R17, R25, 0x3, P0 ;  /* 0x0000001118067211 */ /* 0x000fe200000f1c19 */
[----:B------:R-:W-:Y:S01]  /*2e70*/  IMAD R24, R18, -0x2, R29 ;  /* 0xfffffffe12187824 */ /* 0x000fe200078e021d */
[----:B-----5:R-:W-:Y:S02]  /*2e80*/  FSETP.NEU.AND P0, PT, R13, RZ, PT ;  /* 0x000000ff0d00720b */ /* 0x020fe40003f0d000 */
[----:B------:R-:W-:Y:S01]  /*2e90*/  IADD3.X R15, R17, UR7, RZ, P1, !PT ;  /* 0x00000007110f7c10 */ /* 0x000fe20008ffe4ff */
[----:B------:R-:W-:Y:S01]  /*2ea0*/  IMAD.IADD R24, R24, 0x1, -R31 ;  /* 0x0000000118187824 */ /* 0x000fe200078e0a1f */
[----:B------:R-:W-:Y:S01]  /*2eb0*/  IADD3.X R17, R6, UR7, RZ, P2, !PT ;  /* 0x0000000706117c10 */ /* 0x000fe200097fe4ff */
[----:B------:R-:W-:-:S08]  /*2ec0*/  IMAD.IADD R6, R19, 0x1, -R4 ;  /* 0x0000000113067824 */ /* 0x000fd000078e0a04 */
[----:B------:R-:W-:Y:S05]  /*2ed0*/  @!P0 BRA `(.L_x_37) ;  /* 0x0000001c00188947 */ /* 0x000fea0003800000 */
[----:B------:R-:W-:Y:S01]  /*2ee0*/  ULDC.64 UR6, c[0x0][0x5b8] ;  /* 0x00016e0000067ab9 */ /* 0x000fe20000000a00 */
[----:B------:R-:W-:Y:S01]  /*2ef0*/  ULDC.64 UR8, c[0x0][0x5a8] ;  /* 0x00016a0000087ab9 */ /* 0x000fe20000000a00 */
[----:B------:R-:W-:Y:S01]  /*2f00*/  IMAD.WIDE.U32 R20, R5, UR6, R20 ;  /* 0x0000000605147c25 */ /* 0x000fe2000f8e0014 */
[----:B------:R-:W-:Y:S03]  /*2f10*/  BSSY B1, `(.L_x_38) ;  /* 0x0000010000017945 */ /* 0x000fe60003800000 */
[----:B------:R-:W-:Y:S01]  /*2f20*/  IMAD R4, R30, UR6, RZ ;  /* 0x000000061e047c24 */ /* 0x000fe2000f8e02ff */
[----:B------:R-:W-:-:S03]  /*2f30*/  IADD3 R20, P0, R31, R20, RZ ;  /* 0x000000141f147210 */ /* 0x000fc60007f1e0ff */
[----:B------:R-:W-:Y:S01]  /*2f40*/  IMAD R5, R5, UR7, R4 ;  /* 0x0000000705057c24 */ /* 0x000fe2000f8e0204 */
[----:B------:R-:W-:Y:S02]  /*2f50*/  ULDC.64 UR6, c[0x0][0x5b0] ;  /* 0x00016c0000067ab9 */ /* 0x000fe40000000a00 */
[----:B------:R-:W-:Y:S02]  /*2f60*/  IMAD R25, R27, UR6, RZ ;  /* 0x000000061b197c24 */ /* 0x000fe4000f8e02ff */
[----:B------:R-:W-:Y:S02]  /*2f70*/  IADD3.X R21, R28, R21, R5, P0, !PT ;  /* 0x000000151c157210 */ /* 0x000fe400007fe405 */
[----:B------:R-:W-:Y:S01]  /*2f80*/  ISETP.GE.AND P0, PT, R24, 0x1, PT ;  /* 0x000000011800780c */ /* 0x000fe20003f06270 */
[C---:B------:R-:W-:Y:S02]  /*2f90*/  IMAD R25, R26.reuse, UR7, R25 ;  /* 0x000000071a197c24 */ /* 0x040fe4000f8e0219 */
[----:B------:R-:W-:Y:S01]  /*2fa0*/  IMAD.WIDE.U32 R4, R26, UR6, R20 ;  /* 0x000000061a047c25 */ /* 0x000fe2000f8e0014 */
[----:B------:R-:W-:-:S02]  /*2fb0*/  ISETP.LT.OR P3, PT, R6, 0x1, !P0 ;  /* 0x000000010600780c */ /* 0x000fc40004761670 */
[----:B------:R-:W-:-:S04]  /*2fc0*/  IADD3 R4, P1, R4, UR8, RZ ;  /* 0x0000000804047c10 */ /* 0x000fc8000ff3e0ff */
[--C-:B------:R-:W-:Y:S02]  /*2fd0*/  IADD3.X R5, R5, UR9, R25.reuse, P1, !PT ;  /* 0x0000000905057c10 */ /* 0x100fe40008ffe419 */
[----:B------:R-:W-:-:S05]  /*2fe0*/  PRMT R25, RZ, 0x7610, R25 ;  /* 0x00007610ff197816 */ /* 0x000fca0000000019 */
[----:B------:R-:W-:Y:S05]  /*2ff0*/  @P3 BRA `(.L_x_39) ;  /* 0x0000000000043947 */ /* 0x000fea0003800000 */
[----:B------:R0:W5:Y:S02]  /*3000*/  LDG.E.U8 R25, desc[UR20][R4.64] ;  /* 0x0000001404197981 */ /* 0x000164000c1e1100 */
.L_x_39:
[----:B------:R-:W-:Y:S05]  /*3010*/  BSYNC B1 ;  /* 0x0000000000017941 */ /* 0x000fea0003800000 */
.L_x_38:
[----:B-----5:R-:W-:Y:S01]  /*3020*/  LOP3.LUT R25, R25, 0xff, RZ, 0xc0, !PT ;  /* 0x000000ff19197812 */ /* 0x020fe200078ec0ff */
[----:B------:R-:W-:Y:S01]  /*3030*/  BSSY B1, `(.L_x_40) ;  /* 0x000000c000017945 */ /* 0x000fe20003800000 */
[----:B------:R-:W-:Y:S02]  /*3040*/  ISETP.GE.AND P1, PT, R24, 0x2, PT ;  /* 0x000000021800780c */ /* 0x000fe40003f26270 */
[----:B------:R-:W-:Y:S02]  /*3050*/  F2FP.F16.E4M3.UNPACK_B R25, R25 ;  /* 0x00000019ff19723e */ /* 0x000fe400020006ff */
[----:B------:R-:W-:-:S03]  /*3060*/  ISETP.LT.OR P2, PT, R6, 0x1, !P1 ;  /* 0x000000010600780c */ /* 0x000fc60004f41670 */
[----:B------:R-:W-:Y:S01]  /*3070*/  HADD2.F32 R28, -RZ, R25.H0_H0 ;  /* 0x20000019ff1c7230 */ /* 0x000fe20000004100 */
[----:B------:R-:W-:-:S04]  /*3080*/  PRMT R25, RZ, 0x7610, R25 ;  /* 0x00007610ff197816 */ /* 0x000fc80000000019 */
[----:B------:R-:W-:-:S04]  /*3090*/  FMUL R28, R28, R13 ;  /* 0x0000000d1c1c7220 */ /* 0x000fc80000400000 */
[----:B------:R-:W-:-:S05]  /*30a0*/  FFMA R28, R85, R12, R28 ;  /* 0x0000000c551c7223 */ /* 0x000fca000000001c */
[----:B------:R-:W-:-:S05]  /*30b0*/  F2FP.SATFINITE.E4M3.F32.PACK_AB_MERGE_C R29, RZ, R28, RZ ;  /* 0x0000001cff1d723e */ /* 0x000fca00048070ff */
[----:B------:R1:W-:Y:S01]  /*30c0*/  @!P3 STG.E.U8 desc[UR20][R14.64], R29 ;  /* 0x0000001d0e00b986 */ /* 0x0003e2000c101114 */
[----:B------:R-:W-:Y:S05]  /*30d0*/  @P2 BRA `(.L_x_41) ;  /* 0x0000000000042947 */ /* 0x000fea0003800000 */
[----:B------:R2:W5:Y:S02]  /*30e0*/  LDG.E.U8 R25, desc[UR20][R4.64+0x1] ;  /* 0x0000011404197981 */ /* 0x000564000c1e1100 */
.L_x_41:
[----:B------:R-:W-:Y:S05]  /*30f0*/  BSYNC B1 ;  /* 0x0000000000017941 */ /* 0x000fea0003800000 */
.L_x_40:
[----:B-----5:R-:W-:Y:S01]  /*3100*/  LOP3.LUT R25, R25, 0xff, RZ, 0xc0, !PT ;  /* 0x000000ff19197812 */ /* 0x020fe200078ec0ff */
[----:B------:R-:W-:Y:S01]  /*3110*/  BSSY B1, `(.L_x_42) ;  /* 0x0000012000017945 */ /* 0x000fe20003800000 */
[----:B-1----:R-:W-:Y:S02]  /*3120*/  IADD3 R29, P3, R26, 0x8, RZ ;  /* 0x000000081a1d7810 */ /* 0x002fe40007f7e0ff */
[----:B------:R-:W-:Y:S02]  /*3130*/  F2FP.F16.E4M3.UNPACK_B R25, R25 ;  /* 0x00000019ff19723e */ /* 0x000fe400020006ff */
[----:B------:R-:W-:Y:S01]  /*3140*/  ISETP.LT.OR P0, PT, R6, 0x9, !P0 ;  /* 0x000000090600780c */ /* 0x000fe20004701670 */
[----:B------:R-:W-:Y:S02]  /*3150*/  IMAD.X R27, RZ, RZ, R27, P3 ;  /* 0x000000ffff1b7224 */ /* 0x000fe400018e061b */
[----:B------:R-:W-:Y:S02]  /*3160*/  HADD2.F32 R26, -RZ, R25.H0_H0 ;  /* 0x20000019ff1a7230 */ /* 0x000fe40000004100 */
[----:B------:R-:W-:-:S04]  /*3170*/  IMAD.WIDE.U32 R20, R29, UR6, R20 ;  /* 0x000000061d147c25 */ /* 0x000fc8000f8e0014 */
[----:B------:R-:W-:Y:S01]  /*3180*/  FMUL R25, R26, R13 ;  /* 0x0000000d1a197220 */ /* 0x000fe20000400000 */
[----:B------:R-:W-:Y:S01]  /*3190*/  IMAD R26, R27, UR6, RZ ;  /* 0x000000061b1a7c24 */ /* 0x000fe2000f8e02ff */
[----:B------:R-:W-:Y:S02]  /*31a0*/  IADD3 R20, P3, R20, UR8, RZ ;  /* 0x0000000814147c10 */ /* 0x000fe4000ff7e0ff */
[----:B------:R-:W-:Y:S01]  /*31b0*/  FFMA R25, R84, R12, R25 ;  /* 0x0000000c54197223 */ /* 0x000fe20000000019 */
[----:B------:R-:W-:-:S04]  /*31c0*/  IMAD R29, R29, UR7, R26 ;  /* 0x000000071d1d7c24 */ /* 0x000fc8000f8e021a */
[----:B------:R-:W-:Y:S02]  /*31d0*/  F2FP.SATFINITE.E4M3.F32.PACK_AB_MERGE_C R27, RZ, R25, RZ ;  /* 0x00000019ff1b723e */ /* 0x000fe400048070ff */
[----:B------:R-:W-:Y:S02]  /*31e0*/  IADD3.X R21, R21, UR9, R29, P3, !PT ;  /* 0x0000000915157c10 */ /* 0x000fe40009ffe41d */
[----:B------:R-:W-:Y:S01]  /*31f0*/  PRMT R25, RZ, 0x7610, R25 ;  /* 0x00007610ff197816 */ /* 0x000fe20000000019 */
[----:B------:R1:W-:Y:S01]  /*3200*/  @!P2 STG.E.U8 desc[UR20][R14.64+0x1], R27 ;  /* 0x0000011b0e00a986 */ /* 0x0003e2000c101114 */
[----:B------:R-:W-:Y:S05]  /*3210*/  @P0 BRA `(.L_x_43) ;  /* 0x0000000000040947 */ /* 0x000fea0003800000 */
[----:B------:R3:W5:Y:S02]  /*3220*/  LDG.E.U8 R25, desc[UR20][R20.64] ;  /* 0x0000001414197981 */ /* 0x000764000c1e1100 */
.L_x_43:
[----:B------:R-:W-:Y:S05]  /*3230*/  BSYNC B1 ;  /* 0x0000000000017941 */ /* 0x000fea0003800000 */
.L_x_42:
[----:B-----5:R-:W-:Y:S01]  /*3240*/  LOP3.LUT R25, R25, 0xff, RZ, 0xc0, !PT ;  /* 0x000000ff19197812 */ /* 0x020fe200078ec0ff */
[----:B------:R-:W-:Y:S01]  /*3250*/  BSSY B1, `(.L_x_44) ;  /* 0x000000b000017945 */ /* 0x000fe20003800000 */
[----:B------:R-:W-:Y:S02]  /*3260*/  ISETP.LT.OR P1, PT, R6, 0x9, !P1 ;  /* 0x000000090600780c */ /* 0x000fe40004f21670 */
[----:B------:R-:W-:-:S05]  /*3270*/  F2FP.F16.E4M3.UNPACK_B R25, R25 ;  /* 0x00000019ff19723e */ /* 0x000fca00020006ff */
[----:B------:R-:W-:Y:S01]  /*3280*/  HADD2.F32 R26, -RZ, R25.H0_H0 ;  /* 0x20000019ff1a7230 */ /* 0x000fe20000004100 */
[----:B------:R-:W-:-:S04]  /*3290*/  PRMT R25, RZ, 0x7610, R25 ;  /* 0x00007610ff197816 */ /* 0x000fc80000000019 */
[----:B------:R-:W-:-:S04]  /*32a0*/  FMUL R26, R26, R13 ;  /* 0x0000000d1a1a7220 */ /* 0x000fc80000400000 */
[----:B------:R-:W-:-:S05]  /*32b0*/  FFMA R26, R83, R12, R26 ;  /* 0x0000000c531a7223 */ /* 0x000fca000000001a */
[----:B-1----:R-:W-:-:S05]  /*32c0*/  F2FP.SATFINITE.E4M3.F32.PACK_AB_MERGE_C R27, RZ, R26, RZ ;  /* 0x0000001aff1b723e */ /* 0x002fca00048070ff */
[----:B------:R1:W-:Y:S01]  /*32d0*/  @!P0 STG.E.U8 desc[UR20][R16.64], R27 ;  /* 0x0000001b10008986 */ /* 0x0003e2000c101114 */
[----:B------:R-:W-:Y:S05]  /*32e0*/  @P1 BRA `(.L_x_45) ;  /* 0x0000000000041947 */ /* 0x000fea0003800000 */
[----:B------:R4:W5:Y:S02]  /*32f0*/  LDG.E.U8 R25, desc[UR20][R20.64+0x1] ;  /* 0x0000011414197981 */ /* 0x000964000c1e1100 */
.L_x_45:
[----:B------:R-:W-:Y:S05]  /*3300*/  BSYNC B1 ;  /* 0x0000000000017941 */ /* 0x000fea0003800000 */
.L_x_44:
[----:B-----5:R-:W-:Y:S01]  /*3310*/  LOP3.LUT R25, R25, 0xff, RZ, 0xc0, !PT ;  /* 0x000000ff19197812 */ /* 0x020fe200078ec0ff */
[----:B------:R-:W-:Y:S01]  /*3320*/  BSSY B1, `(.L_x_46) ;  /* 0x000000c000017945 */ /* 0x000fe20003800000 */
[----:B------:R-:W-:Y:S02]  /*3330*/  ISETP.GE.AND P0, PT, R24, 0x9, PT ;  /* 0x000000091800780c */ /* 0x000fe40003f06270 */
[----:B------:R-:W-:Y:S02]  /*3340*/  F2FP.F16.E4M3.UNPACK_B R25, R25 ;  /* 0x00000019ff19723e */ /* 0x000fe400020006ff */
[----:B------:R-:W-:-:S03]  /*3350*/  ISETP.LT.OR P2, PT, R6, 0x1, !P0 ;  /* 0x000000010600780c */ /* 0x000fc60004741670 */
[----:B------:R-:W-:-:S05]  /*3360*/  HADD2.F32 R26, -RZ, R25.H0_H0 ;  /* 0x20000019ff1a7230 */ /* 0x000fca0000004100 */
[----:B------:R-:W-:-:S04]  /*3370*/  FMUL R25, R26, R13 ;  /* 0x0000000d1a197220 */ /* 0x000fc80000400000 */
[----:B------:R-:W-:-:S05]  /*3380*/  FFMA R25, R82, R12, R25 ;  /* 0x0000000c52197223 */ /* 0x000fca0000000019 */
[----:B-1----:R-:W-:Y:S02]  /*3390*/  F2FP.SATFINITE.E4M3.F32.PACK_AB_MERGE_C R27, RZ, R25, RZ ;  /* 0x00000019ff1b723e */ /* 0x002fe400048070ff */
[----:B------:R-:W-:-:S03]  /*33a0*/  PRMT R25, RZ, 0x7610, R25 ;  /* 0x00007610ff197816 */ /* 0x000fc60000000019 */
[----:B------:R1:W-:Y:S01]  /*33b0*/  @!P1 STG.E.U8 desc[UR20][R16.64+0x1], R27 ;  /* 0x0000011b10009986 */ /* 0x0003e2000c101114 */
[----:B------:R-:W-:Y:S05]  /*33c0*/  @P2 BRA `(.L_x_47) ;  /* 0x0000000000042947 */ /* 0x000fea0003800000 */
[----:B------:R0:W5:Y:S02]  /*33d0*/  LDG.E.U8 R25, desc[UR20][R4.64+0x8] ;  /* 0x0000081404197981 */ /* 0x000164000c1e1100 */
.L_x_47:
[----:B------:R-:W-:Y:S05]  /*33e0*/  BSYNC B1 ;  /* 0x0000000000017941 */ /* 0x000fea0003800000 */
.L_x_46:
        /* <DEDUP_REMOVED lines=13> */
.L_x_49:
[----:B------:R-:W-:Y:S05]  /*34c0*/  BSYNC B1 ;  /* 0x0000000000017941 */ /* 0x000fea0003800000 */
.L_x_48:
[----:B-----5:R-:W-:Y:S01]  /*34d0*/  LOP3.LUT R25, R25, 0xff, RZ, 0xc0, !PT ;  /* 0x000000ff19197812 */ /* 0x020fe200078ec0ff */
[----:B------:R-:W-:Y:S01]  /*34e0*/  BSSY B1, `(.L_x_50) ;  /* 0x000000b000017945 */ /* 0x000fe20003800000 */
[----:B------:R-:W-:Y:S02]  /*34f0*/  ISETP.LT.OR P0, PT, R6, 0x9, !P0 ;  /* 0x000000090600780c */ /* 0x000fe40004701670 */
[----:B------:R-:W-:-:S05]  /*3500*/  F2FP.F16.E4M3.UNPACK_B R25, R25 ;  /* 0x00000019ff19723e */ /* 0x000fca00020006ff */
        /* <DEDUP_REMOVED lines=8> */
.L_x_51:
[----:B------:R-:W-:Y:S05]  /*3590*/  BSYNC B1 ;  /* 0x0000000000017941 */ /* 0x000fea0003800000 */
.L_x_50:
        /* <DEDUP_REMOVED lines=12> */
.L_x_53:
[----:B------:R-:W-:Y:S05]  /*3660*/  BSYNC B1 ;  /* 0x0000000000017941 */ /* 0x000fea0003800000 */
.L_x_52:
        /* <DEDUP_REMOVED lines=13> */
.L_x_55:
[----:B------:R-:W-:Y:S05]  /*3740*/  BSYNC B1 ;  /* 0x0000000000017941 */ /* 0x000fea0003800000 */
.L_x_54:
        /* <DEDUP_REMOVED lines=13> */
.L_x_57:
[----:B------:R-:W-:Y:S05]  /*3820*/  BSYNC B1 ;  /* 0x0000000000017941 */ /* 0x000fea0003800000 */
.L_x_56:
        /* <DEDUP_REMOVED lines=12> */
.L_x_59:
[----:B------:R-:W-:Y:S05]  /*38f0*/  BSYNC B1 ;  /* 0x0000000000017941 */ /* 0x000fea0003800000 */
.L_x_58:
        /* <DEDUP_REMOVED lines=12> */
.L_x_61:
[----:B------:R-:W-:Y:S05]  /*39c0*/  BSYNC B1 ;  /* 0x0000000000017941 */ /* 0x000fea0003800000 */
.L_x_60:
        /* <DEDUP_REMOVED lines=13> */
.L_x_63:
[----:B------:R-:W-:Y:S05]  /*3aa0*/  BSYNC B1 ;  /* 0x0000000000017941 */ /* 0x000fea0003800000 */
.L_x_62:
        /* <DEDUP_REMOVED lines=13> */
.L_x_65:
[----:B------:R-:W-:Y:S05]  /*3b80*/  BSYNC B1 ;  /* 0x0000000000017941 */ /* 0x000fea0003800000 */
.L_x_64:
        /* <DEDUP_REMOVED lines=12> */
.L_x_67:
[----:B------:R-:W-:Y:S05]  /*3c50*/  BSYNC B1 ;  /* 0x0000000000017941 */ /* 0x000fea0003800000 */
.L_x_66:
        /* <DEDUP_REMOVED lines=12> */
.L_x_69:
[----:B------:R-:W-:Y:S05]  /*3d20*/  BSYNC B1 ;  /* 0x0000000000017941 */ /* 0x000fea0003800000 */
.L_x_68:
        /* <DEDUP_REMOVED lines=13> */
.L_x_71:
[----:B------:R-:W-:Y:S05]  /*3e00*/  BSYNC B1 ;  /* 0x0000000000017941 */ /* 0x000fea0003800000 */
.L_x_70:
        /* <DEDUP_REMOVED lines=13> */
.L_x_73:
[----:B------:R-:W-:Y:S05]  /*3ee0*/  BSYNC B1 ;  /* 0x0000000000017941 */ /* 0x000fea0003800000 */
.L_x_72:
        /* <DEDUP_REMOVED lines=12> */
.L_x_75:
[----:B------:R-:W-:Y:S05]  /*3fb0*/  BSYNC B1 ;  /* 0x0000000000017941 */ /* 0x000fea0003800000 */
.L_x_74:
        /* <DEDUP_REMOVED lines=12> */
.L_x_77:
[----:B------:R-:W-:Y:S05]  /*4080*/  BSYNC B1 ;  /* 0x0000000000017941 */ /* 0x000fea0003800000 */
.L_x_76:
        /* <DEDUP_REMOVED lines=13> */
.L_x_79:
[----:B------:R-:W-:Y:S05]  /*4160*/  BSYNC B1 ;  /* 0x0000000000017941 */ /* 0x000fea0003800000 */
.L_x_78:
        /* <DEDUP_REMOVED lines=13> */
.L_x_81:
[----:B------:R-:W-:Y:S05]  /*4240*/  BSYNC B1 ;  /* 0x0000000000017941 */ /* 0x000fea0003800000 */
.L_x_80:
        /* <DEDUP_REMOVED lines=12> */
.L_x_83:
[----:B------:R-:W-:Y:S05]  /*4310*/  BSYNC B1 ;  /* 0x0000000000017941 */ /* 0x000fea0003800000 */
.L_x_82:
        /* <DEDUP_REMOVED lines=12> */
.L_x_85:
[----:B------:R-:W-:Y:S05]  /*43e0*/  BSYNC B1 ;  /* 0x0000000000017941 */ /* 0x000fea0003800000 */
.L_x_84:
        /* <DEDUP_REMOVED lines=13> */
.L_x_87:
[----:B------:R-:W-:Y:S05]  /*44c0*/  BSYNC B1 ;  /* 0x0000000000017941 */ /* 0x000fea0003800000 */
.L_x_86:
        /* <DEDUP_REMOVED lines=13> */
.L_x_89:
[----:B------:R-:W-:Y:S05]  /*45a0*/  BSYNC B1 ;  /* 0x0000000000017941 */ /* 0x000fea0003800000 */
.L_x_88:
        /* <DEDUP_REMOVED lines=12> */
.L_x_91:
[----:B------:R-:W-:Y:S05]  /*4670*/  BSYNC B1 ;  /* 0x0000000000017941 */ /* 0x000fea0003800000 */
.L_x_90:
        /* <DEDUP_REMOVED lines=12> */
.L_x_93:
[----:B------:R-:W-:Y:S05]  /*4740*/  BSYNC B1 ;  /* 0x0000000000017941 */ /* 0x000fea0003800000 */
.L_x_92:
        /* <DEDUP_REMOVED lines=13> */
.L_x_95:
[----:B------:R-:W-:Y:S05]  /*4820*/  BSYNC B1 ;  /* 0x0000000000017941 */ /* 0x000fea0003800000 */
.L_x_94:
[----:B-----5:R-:W-:Y:S01]  /*4830*/  LOP3.LUT R25, R25, 0xff, RZ, 0xc0, !PT ;  /* 0x000000ff19197812 */ /* 0x020fe200078ec0ff */
[----:B------:R-:W-:Y:S01]  /*4840*/  BSSY B1, `(.L_x_96) ;  /* 0x000000c000017945 */ /* 0x000fe20003800000 */
[----:B------:R-:W-:Y:S02]  /*4850*/  ISETP.GE.AND P1, PT, R24, 0x3a, PT ;  /* 0x0000003a1800780c */ /* 0x000fe40003f26270 */
[----:B------:R-:W-:Y:S02]  /*4860*/  F2FP.F16.E4M3.UNPACK_B R25, R25 ;  /* 0x00000019ff19723e */ /* 0x000fe400020006ff */
[----:B------:R-:W-:Y:S02]  /*4870*/  ISETP.LT.OR P3, PT, R6, 0x1, !P1 ;  /* 0x000000010600780c */ /* 0x000fe40004f61670 */
[----:B------:R-:W-:Y:S01]  /*4880*/  PRMT R24, RZ, 0x7610, R24 ;  /* 0x00007610ff187816 */ /* 0x000fe20000000018 */
[----:B------:R-:W-:-:S05]  /*4890*/  HADD2.F32 R26, -RZ, R25.H0_H0 ;  /* 0x20000019ff1a7230 */ /* 0x000fca0000004100 */
[----:B------:R-:W-:-:S04]  /*48a0*/  FMUL R26, R26, R13 ;  /* 0x0000000d1a1a7220 */ /* 0x000fc80000400000 */
[----:B------:R-:W-:-:S05]  /*48b0*/  FFMA R26, R57, R12, R26 ;  /* 0x0000000c391a7223 */ /* 0x000fca000000001a */
[----:B------:R-:W-:-:S05]  /*48c0*/  F2FP.SATFINITE.E4M3.F32.PACK_AB_MERGE_C R25, RZ, R26, RZ ;  /* 0x0000001aff19723e */ /* 0x000fca00048070ff */
[----:B------:R0:W-:Y:S01]  /*48d0*/  @!P2 STG.E.U8 desc[UR20][R14.64+0x38], R25 ;  /* 0x000038190e00a986 */ /* 0x0001e2000c101114 */
[----:B------:R-:W-:Y:S05]  /*48e0*/  @P3 BRA `(.L_x_97) ;  /* 0x0000000000043947 */ /* 0x000fea0003800000 */
[----:B------:R0:W5:Y:S02]  /*48f0*/  LDG.E.U8 R24, desc[UR20][R4.64+0x39] ;  /* 0x0000391404187981 */ /* 0x000164000c1e1100 */
.L_x_97:
[----:B------:R-:W-:Y:S05]  /*4900*/  BSYNC B1 ;  /* 0x0000000000017941 */ /* 0x000fea0003800000 */
.L_x_96:
[----:B-----5:R-:W-:Y:S01]  /*4910*/  LOP3.LUT R24, R24, 0xff, RZ, 0xc0, !PT ;  /* 0x000000ff18187812 */ /* 0x020fe200078ec0ff */
[----:B------:R-:W-:Y:S01]  /*4920*/  BSSY B1, `(.L_x_98) ;  /* 0x000000b000017945 */ /* 0x000fe20003800000 */
[----:B------:R-:W-:Y:S02]  /*4930*/  ISETP.LT.OR P0, PT, R6, 0x9, !P0 ;  /* 0x000000090600780c */ /* 0x000fe40004701670 */
[----:B------:R-:W-:Y:S02]  /*4940*/  F2FP.F16.E4M3.UNPACK_B R24, R24 ;  /* 0x00000018ff18723e */ /* 0x000fe400020006ff */
[----:B0-2---:R-:W-:-:S03]  /*4950*/  PRMT R4, RZ, 0x7610, R4 ;  /* 0x00007610ff047816 */ /* 0x005fc60000000004 */
[----:B------:R-:W-:-:S05]  /*4960*/  HADD2.F32 R24, -RZ, R24.H0_H0 ;  /* 0x20000018ff187230 */ /* 0x000fca0000004100 */
[----:B------:R-:W-:-:S04]  /*4970*/  FMUL R5, R24, R13 ;  /* 0x0000000d18057220 */ /* 0x000fc80000400000 */
[----:B------:R-:W-:-:S05]  /*4980*/  FFMA R5, R56, R12, R5 ;  /* 0x0000000c38057223 */ /* 0x000fca0000000005 */
[----:B------:R-:W-:-:S05]  /*4990*/  F2FP.SATFINITE.E4M3.F32.PACK_AB_MERGE_C R5, RZ, R5, RZ ;  /* 0x00000005ff05723e */ /* 0x000fca00048070ff */
[----:B------:R0:W-:Y:S01]  /*49a0*/  @!P3 STG.E.U8 desc[UR20][R14.64+0x39], R5 ;  /* 0x000039050e00b986 */ /* 0x0001e2000c101114 */
[----:B------:R-:W-:Y:S05]  /*49b0*/  @P0 BRA `(.L_x_99) ;  /* 0x0000000000040947 */ /* 0x000fea0003800000 */
[----:B------:R2:W5:Y:S02]  /*49c0*/  LDG.E.U8 R4, desc[UR20][R20.64+0x38] ;  /* 0x0000381414047981 */ /* 0x000564000c1e1100 */
.L_x_99:
[----:B------:R-:W-:Y:S05]  /*49d0*/  BSYNC B1 ;  /* 0x0000000000017941 */ /* 0x000fea0003800000 */
.L_x_98:
[----:B-----5:R-:W-:Y:S01]  /*49e0*/  LOP3.LUT R4, R4, 0xff, RZ, 0xc0, !PT ;  /* 0x000000ff04047812 */ /* 0x020fe200078ec0ff */
[----:B------:R-:W-:Y:S01]  /*49f0*/  BSSY B1, `(.L_x_100) ;  /* 0x000000b000017945 */ /* 0x000fe20003800000 */
[----:B------:R-:W-:Y:S02]  /*4a00*/  ISETP.LT.OR P1, PT, R6, 0x9, !P1 ;  /* 0x000000090600780c */ /* 0x000fe40004f21670 */
[----:B------:R-:W-:-:S05]  /*4a10*/  F2FP.F16.E4M3.UNPACK_B R4, R4 ;  /* 0x00000004ff04723e */ /* 0x000fca00020006ff */
[----:B------:R-:W-:-:S05]  /*4a20*/  HADD2.F32 R4, -RZ, R4.H0_H0 ;  /* 0x20000004ff047230 */ /* 0x000fca0000004100 */
[----:B------:R-:W-:-:S04]  /*4a30*/  FMUL R4, R4, R13 ;  /* 0x0000000d04047220 */ /* 0x000fc80000400000 */
[----:B------:R-:W-:-:S05]  /*4a40*/  FFMA R4, R23, R12, R4 ;  /* 0x0000000c17047223 */ /* 0x000fca0000000004 */
[----:B0-----:R-:W-:Y:S02]  /*4a50*/  F2FP.SATFINITE.E4M3.F32.PACK_AB_MERGE_C R5, RZ, R4, RZ ;  /* 0x00000004ff05723e */ /* 0x001fe400048070ff */
[----:B------:R-:W-:-:S03]  /*4a60*/  PRMT R4, RZ, 0x7610, R4 ;  /* 0x00007610ff047816 */ /* 0x000fc60000000004 */
[----:B------:R0:W-:Y:S01]  /*4a70*/  @!P0 STG.E.U8 desc[UR20][R16.64+0x38], R5 ;  /* 0x0000380510008986 */ /* 0x0001e2000c101114 */
[----:B------:R-:W-:Y:S05]  /*4a80*/  @P1 BRA `(.L_x_101) ;  /* 0x0000000000041947 */ /* 0x000fea0003800000 */
[----:B------:R0:W5:Y:S02]  /*4a90*/  LDG.E.U8 R4, desc[UR20][R20.64+0x39] ;  /* 0x0000391414047981 */ /* 0x000164000c1e1100 */
.L_x_101:
[----:B------:R-:W-:Y:S05]  /*4aa0*/  BSYNC B1 ;  /* 0x0000000000017941 */ /* 0x000fea0003800000 */
.L_x_100:
[----:B------:R-:W-:Y:S05]  /*4ab0*/  @P1 BRA `(.L_x_102) ;  /* 0x0000000800601947 */ /* 0x000fea0003800000 */
[----:B-----5:R-:W-:-:S04]  /*4ac0*/  LOP3.LUT R4, R4, 0xff, RZ, 0xc0, !PT ;  /* 0x000000ff04047812 */ /* 0x020fc800078ec0ff */
[----:B------:R-:W-:-:S05]  /*4ad0*/  F2FP.F16.E4M3.UNPACK_B R4, R4 ;  /* 0x00000004ff04723e */ /* 0x000fca00020006ff */
[----:B------:R-:W-:-:S05]  /*4ae0*/  HADD2.F32 R4, -RZ, R4.H0_H0 ;  /* 0x20000004ff047230 */ /* 0x000fca0000004100 */
[----:B0-----:R-:W-:-:S04]  /*4af0*/  FMUL R5, R4, R13 ;  /* 0x0000000d04057220 */ /* 0x001fc80000400000 */
[----:B------:R-:W-:-:S05]  /*4b00*/  FFMA R5, R22, R12, R5 ;  /* 0x0000000c16057223 */ /* 0x000fca0000000005 */
[----:B------:R-:W-:-:S05]  /*4b10*/  F2FP.SATFINITE.E4M3.F32.PACK_AB_MERGE_C R5, RZ, R5, RZ ;  /* 0x00000005ff05723e */ /* 0x000fca00048070ff */
[----:B------:R0:W-:Y:S01]  /*4b20*/  STG.E.U8 desc[UR20][R16.64+0x39], R5 ;  /* 0x0000390510007986 */ /* 0x0001e2000c101114 */
[----:B------:R-:W-:Y:S05]  /*4b30*/  BRA `(.L_x_102) ;  /* 0x0000000800407947 */ /* 0x000fea0003800000 */
.L_x_37:
[C---:B------:R-:W-:Y:S01]  /*4b40*/  ISETP.GE.AND P3, PT, R24.reuse, 0x1, PT ;  /* 0x000000011800780c */ /* 0x040fe20003f66270 */
[-C--:B------:R-:W-:Y:S01]  /*4b50*/  FMUL R85, R85, R12.reuse ;  /* 0x0000000c55557220 */ /* 0x080fe20000400000 */
[----:B------:R-:W-:Y:S01]  /*4b60*/  ISETP.GE.AND P0, PT, R24, 0x2, PT ;  /* 0x000000021800780c */ /* 0x000fe20003f06270 */
[-C--:B------:R-:W-:Y:S01]  /*4b70*/  FMUL R84, R84, R12.reuse ;  /* 0x0000000c54547220 */ /* 0x080fe20000400000 */
[C---:B------:R-:W-:Y:S01]  /*4b80*/  ISETP.LT.OR P1, PT, R6.reuse, 0x1, !P3 ;  /* 0x000000010600780c */ /* 0x040fe20005f21670 */
[-C--:B------:R-:W-:Y:S01]  /*4b90*/  FMUL R83, R83, R12.reuse ;  /* 0x0000000c53537220 */ /* 0x080fe20000400000 */
[----:B------:R-:W-:Y:S01]  /*4ba0*/  ISETP.LT.OR P2, PT, R6, 0x1, !P0 ;  /* 0x000000010600780c */ /* 0x000fe20004741670 */
[-C--:B------:R-:W-:Y:S01]  /*4bb0*/  FMUL R82, R82, R12.reuse ;  /* 0x0000000c52527220 */ /* 0x080fe20000400000 */
[----:B------:R-:W-:Y:S01]  /*4bc0*/  ISETP.LT.OR P3, PT, R6, 0x9, !P3 ;  /* 0x000000090600780c */ /* 0x000fe20005f61670 */
[-C--:B------:R-:W-:Y:S01]  /*4bd0*/  FMUL R81, R81, R12.reuse ;  /* 0x0000000c51517220 */ /* 0x080fe20000400000 */
[----:B------:R-:W-:Y:S01]  /*4be0*/  F2FP.SATFINITE.E4M3.F32.PACK_AB_MERGE_C R85, RZ, R85, RZ ;  /* 0x00000055ff55723e */ /* 0x000fe200048070ff */
[----:B------:R-:W-:Y:S01]  /*4bf0*/  FMUL R80, R80, R12 ;  /* 0x0000000c50507220 */ /* 0x000fe20000400000 */
[----:B------:R-:W-:Y:S01]  /*4c00*/  F2FP.SATFINITE.E4M3.F32.PACK_AB_MERGE_C R5, RZ, R84, RZ ;  /* 0x00000054ff05723e */ /* 0x000fe200048070ff */
[-C--:B------:R-:W-:Y:S01]  /*4c10*/  FMUL R79, R79, R12.reuse ;  /* 0x0000000c4f4f7220 */ /* 0x080fe20000400000 */
[----:B------:R-:W-:Y:S01]  /*4c20*/  F2FP.SATFINITE.E4M3.F32.PACK_AB_MERGE_C R83, RZ, R83, RZ ;  /* 0x00000053ff53723e */ /* 0x000fe200048070ff */
[-C--:B------:R-:W-:Y:S01]  /*4c30*/  FMUL R78, R78, R12.reuse ;  /* 0x0000000c4e4e7220 */ /* 0x080fe20000400000 */
[----:B------:R-:W-:Y:S01]  /*4c40*/  ISETP.LT.OR P0, PT, R6, 0x9, !P0 ;  /* 0x000000090600780c */ /* 0x000fe20004701670 */
[----:B------:R-:W-:Y:S01]  /*4c50*/  @!P1 STG.E.U8 desc[UR20][R14.64], R85 ;  /* 0x000000550e009986 */ /* 0x000fe2000c101114 */
[C---:B------:R-:W-:Y:S01]  /*4c60*/  ISETP.GE.AND P1, PT, R24.reuse, 0x9, PT ;  /* 0x000000091800780c */ /* 0x040fe20003f26270 */
[-C--:B------:R-:W-:Y:S01]  /*4c70*/  FMUL R77, R77, R12.reuse ;  /* 0x0000000c4d4d7220 */ /* 0x080fe20000400000 */
[----:B------:R-:W-:Y:S01]  /*4c80*/  F2FP.SATFINITE.E4M3.F32.PACK_AB_MERGE_C R81, RZ, R81, RZ ;  /* 0x00000051ff51723e */ /* 0x000fe200048070ff */
[----:B------:R0:W-:Y:S01]  /*4c90*/  @!P2 STG.E.U8 desc[UR20][R14.64+0x1], R5 ;  /* 0x000001050e00a986 */ /* 0x0001e2000c101114 */
[----:B------:R-:W-:Y:S01]  /*4ca0*/  ISETP.GE.AND P2, PT, R24, 0xa, PT ;  /* 0x0000000a1800780c */ /* 0x000fe20003f46270 */
[----:B------:R-:W-:Y:S01]  /*4cb0*/  FMUL R76, R76, R12 ;  /* 0x0000000c4c4c7220 */ /* 0x000fe20000400000 */
[----:B------:R-:W-:Y:S01]  /*4cc0*/  F2FP.SATFINITE.E4M3.F32.PACK_AB_MERGE_C R21, RZ, R80, RZ ;  /* 0x00000050ff15723e */ /* 0x000fe200048070ff */
[----:B------:R-:W-:Y:S01]  /*4cd0*/  @!P3 STG.E.U8 desc[UR20][R16.64], R83 ;  /* 0x000000531000b986 */ /* 0x000fe2000c101114 */
[----:B------:R-:W-:Y:S01]  /*4ce0*/  ISETP.LT.OR P3, PT, R6, 0x1, !P1 ;  /* 0x000000010600780c */ /* 0x000fe20004f61670 */
[-C--:B------:R-:W-:Y:S01]  /*4cf0*/  FMUL R74, R74, R12.reuse ;  /* 0x0000000c4a4a7220 */ /* 0x080fe20000400000 */
[C---:B------:R-:W-:Y:S01]  /*4d00*/  ISETP.LT.OR P5, PT, R6.reuse, 0x1, !P2 ;  /* 0x000000010600780c */ /* 0x040fe200057a1670 */
[-C--:B------:R-:W-:Y:S01]  /*4d10*/  FMUL R75, R75, R12.reuse ;  /* 0x0000000c4b4b7220 */ /* 0x080fe20000400000 */
[----:B------:R-:W-:Y:S01]  /*4d20*/  ISETP.LT.OR P1, PT, R6, 0x9, !P1 ;  /* 0x000000090600780c */ /* 0x000fe20004f21670 */
[-C--:B------:R-:W-:Y:S01]  /*4d30*/  FMUL R73, R73, R12.reuse ;  /* 0x0000000c49497220 */ /* 0x080fe20000400000 */
[----:B------:R-:W-:Y:S01]  /*4d40*/  F2FP.SATFINITE.E4M3.F32.PACK_AB_MERGE_C R79, RZ, R79, RZ ;  /* 0x0000004fff4f723e */ /* 0x000fe200048070ff */
[----:B------:R-:W-:Y:S01]  /*4d50*/  FMUL R72, R72, R12 ;  /* 0x0000000c48487220 */ /* 0x000fe20000400000 */
[----:B0-----:R-:W-:Y:S01]  /*4d60*/  F2FP.SATFINITE.E4M3.F32.PACK_AB_MERGE_C R5, RZ, R82, RZ ;  /* 0x00000052ff05723e */ /* 0x001fe200048070ff */
[-C--:B------:R-:W-:Y:S01]  /*4d70*/  FMUL R70, R70, R12.reuse ;  /* 0x0000000c46467220 */ /* 0x080fe20000400000 */
[----:B------:R-:W-:Y:S01]  /*4d80*/  ISETP.LT.OR P2, PT, R6, 0x9, !P2 ;  /* 0x000000090600780c */ /* 0x000fe20005741670 */
[----:B------:R-:W-:Y:S01]  /*4d90*/  FMUL R71, R71, R12 ;  /* 0x0000000c47477220 */ /* 0x000fe20000400000 */
[----:B------:R-:W-:Y:S01]  /*4da0*/  F2FP.SATFINITE.E4M3.F32.PACK_AB_MERGE_C R25, RZ, R78, RZ ;  /* 0x0000004eff19723e */ /* 0x000fe200048070ff */
[----:B------:R0:W-:Y:S01]  /*4db0*/  @!P0 STG.E.U8 desc[UR20][R16.64+0x1], R5 ;  /* 0x0000010510008986 */ /* 0x0001e2000c101114 */
[C---:B------:R-:W-:Y:S01]  /*4dc0*/  ISETP.GE.AND P0, PT, R24.reuse, 0x11, PT ;  /* 0x000000111800780c */ /* 0x040fe20003f06270 */
[-C--:B------:R-:W-:Y:S01]  /*4dd0*/  FMUL R69, R69, R12.reuse ;  /* 0x0000000c45457220 */ /* 0x080fe20000400000 */
[----:B------:R-:W-:Y:S01]  /*4de0*/  F2FP.SATFINITE.E4M3.F32.PACK_AB_MERGE_C R77, RZ, R77, RZ ;  /* 0x0000004dff4d723e */ /* 0x000fe200048070ff */
[----:B------:R-:W-:Y:S01]  /*4df0*/  @!P3 STG.E.U8 desc[UR20][R14.64+0x8], R81 ;  /* 0x000008510e00b986 */ /* 0x000fe2000c101114 */
[----:B------:R-:W-:Y:S01]  /*4e00*/  ISETP.GE.AND P3, PT, R24, 0x12, PT ;  /* 0x000000121800780c */ /* 0x000fe20003f66270 */
[-C--:B------:R-:W-:Y:S01]  /*4e10*/  FMUL R68, R68, R12.reuse ;  /* 0x0000000c44447220 */ /* 0x080fe20000400000 */
[----:B------:R-:W-:Y:S01]  /*4e20*/  F2FP.SATFINITE.E4M3.F32.PACK_AB_MERGE_C R75, RZ, R75, RZ ;  /* 0x0000004bff4b723e */ /* 0x000fe200048070ff */
[----:B------:R1:W-:Y:S01]  /*4e30*/  @!P5 STG.E.U8 desc[UR20][R14.64+0x9], R21 ;  /* 0x000009150e00d986 */ /* 0x0003e2000c101114 */
[C---:B------:R-:W-:Y:S01]  /*4e40*/  ISETP.LT.OR P5, PT, R6.reuse, 0x1, !P3 ;  /* 0x000000010600780c */ /* 0x040fe20005fa1670 */
[-C--:B------:R-:W-:Y:S01]  /*4e50*/  FMUL R67, R67, R12.reuse ;  /* 0x0000000c43437220 */ /* 0x080fe20000400000 */
[C---:B------:R-:W-:Y:S01]  /*4e60*/  ISETP.LT.OR P3, PT, R6.reuse, 0x9, !P3 ;  /* 0x000000090600780c */ /* 0x040fe20005f61670 */
[----:B------:R-:W-:Y:S01]  /*4e70*/  @!P1 STG.E.U8 desc[UR20][R16.64+0x8], R79 ;  /* 0x0000084f10009986 */ /* 0x000fe2000c101114 */
[----:B------:R-:W-:Y:S01]  /*4e80*/  ISETP.LT.OR P1, PT, R6, 0x1, !P0 ;  /* 0x000000010600780c */ /* 0x000fe20004721670 */
[----:B------:R-:W-:Y:S01]  /*4e90*/  FMUL R66, R66, R12 ;  /* 0x0000000c42427220 */ /* 0x000fe20000400000 */
[----:B0-----:R-:W-:Y:S01]  /*4ea0*/  F2FP.SATFINITE.E4M3.F32.PACK_AB_MERGE_C R5, RZ, R76, RZ ;  /* 0x0000004cff05723e */ /* 0x001fe200048070ff */
[----:B------:R-:W-:Y:S01]  /*4eb0*/  @!P2 STG.E.U8 desc[UR20][R16.64+0x9], R25 ;  /* 0x000009191000a986 */ /* 0x000fe2000c101114 */
[----:B------:R-:W-:Y:S01]  /*4ec0*/  ISETP.GE.AND P2, PT, R24, 0x19, PT ;  /* 0x000000191800780c */ /* 0x000fe20003f46270 */
[-C--:B------:R-:W-:Y:S01]  /*4ed0*/  FMUL R65, R65, R12.reuse ;  /* 0x0000000c41417220 */ /* 0x080fe20000400000 */
[----:B------:R-:W-:Y:S01]  /*4ee0*/  ISETP.LT.OR P0, PT, R6, 0x9, !P0 ;  /* 0x000000090600780c */ /* 0x000fe20004701670 */
[----:B------:R-:W-:Y:S01]  /*4ef0*/  FMUL R64, R64, R12 ;  /* 0x0000000c40407220 */ /* 0x000fe20000400000 */
[----:B------:R-:W-:Y:S01]  /*4f00*/  ISETP.LT.OR P6, PT, R6, 0x1, !P2 ;  /* 0x000000010600780c */ /* 0x000fe200057c1670 */
[----:B------:R0:W-:Y:S01]  /*4f10*/  @!P5 STG.E.U8 desc[UR20][R14.64+0x11], R5 ;  /* 0x000011050e00d986 */ /* 0x0001e2000c101114 */
[----:B-1----:R-:W-:Y:S01]  /*4f20*/  F2FP.SATFINITE.E4M3.F32.PACK_AB_MERGE_C R21, RZ, R74, RZ ;  /* 0x0000004aff15723e */ /* 0x002fe200048070ff */
[-C--:B------:R-:W-:Y:S01]  /*4f30*/  FMUL R62, R62, R12.reuse ;  /* 0x0000000c3e3e7220 */ /* 0x080fe20000400000 */
[----:B------:R-:W-:Y:S01]  /*4f40*/  F2FP.SATFINITE.E4M3.F32.PACK_AB_MERGE_C R73, RZ, R73, RZ ;  /* 0x00000049ff49723e */ /* 0x000fe200048070ff */
[----:B------:R-:W-:Y:S01]  /*4f50*/  @!P1 STG.E.U8 desc[UR20][R14.64+0x10], R77 ;  /* 0x0000104d0e009986 */ /* 0x000fe2000c101114 */
[----:B------:R-:W-:Y:S01]  /*4f60*/  ISETP.GE.AND P1, PT, R24, 0x1a, PT ;  /* 0x0000001a1800780c */ /* 0x000fe20003f26270 */
[-C--:B------:R-:W-:Y:S01]  /*4f70*/  FMUL R63, R63, R12.reuse ;  /* 0x0000000c3f3f7220 */ /* 0x080fe20000400000 */
[C---:B------:R-:W-:Y:S01]  /*4f80*/  ISETP.LT.OR P2, PT, R6.reuse, 0x9, !P2 ;  /* 0x000000090600780c */ /* 0x040fe20005741670 */
[----:B------:R1:W-:Y:S01]  /*4f90*/  @!P3 STG.E.U8 desc[UR20][R16.64+0x11], R21 ;  /* 0x000011151000b986 */ /* 0x0003e2000c101114 */
[C---:B------:R-:W-:Y:S01]  /*4fa0*/  ISETP.LT.OR P5, PT, R6.reuse, 0x1, !P1 ;  /* 0x000000010600780c */ /* 0x040fe20004fa1670 */
[----:B------:R-:W-:Y:S01]  /*4fb0*/  FMUL R61, R61, R12 ;  /* 0x0000000c3d3d7220 */ /* 0x000fe20000400000 */
[----:B------:R-:W-:Y:S01]  /*4fc0*/  ISETP.LT.OR P3, PT, R6, 0x9, !P1 ;  /* 0x000000090600780c */ /* 0x000fe20004f61670 */
[----:B------:R-:W-:Y:S01]  /*4fd0*/  @!P0 STG.E.U8 desc[UR20][R16.64+0x10], R75 ;  /* 0x0000104b10008986 */ /* 0x000fe2000c101114 */
[----:B0-----:R-:W-:Y:S01]  /*4fe0*/  F2FP.SATFINITE.E4M3.F32.PACK_AB_MERGE_C R5, RZ, R72, RZ ;  /* 0x00000048ff05723e */ /* 0x001fe200048070ff */
[-C--:B------:R-:W-:Y:S01]  /*4ff0*/  FMUL R60, R60, R12.reuse ;  /* 0x0000000c3c3c7220 */ /* 0x080fe20000400000 */
[C---:B------:R-:W-:Y:S01]  /*5000*/  ISETP.GE.AND P0, PT, R24.reuse, 0x21, PT ;  /* 0x000000211800780c */ /* 0x040fe20003f06270 */
[----:B------:R-:W-:Y:S01]  /*5010*/  @!P6 STG.E.U8 desc[UR20][R14.64+0x18], R73 ;  /* 0x000018490e00e986 */ /* 0x000fe2000c101114 */
[----:B------:R-:W-:Y:S01]  /*5020*/  ISETP.GE.AND P1, PT, R24, 0x22, PT ;  /* 0x000000221800780c */ /* 0x000fe20003f26270 */
[-C--:B------:R-:W-:Y:S01]  /*5030*/  FMUL R59, R59, R12.reuse ;  /* 0x0000000c3b3b7220 */ /* 0x080fe20000400000 */
[----:B------:R-:W-:Y:S01]  /*5040*/  ISETP.LT.OR P6, PT, R6, 0x1, !P0 ;  /* 0x000000010600780c */ /* 0x000fe200047c1670 */
[----:B------:R-:W-:Y:S01]  /*5050*/  FMUL R58, R58, R12 ;  /* 0x0000000c3a3a7220 */ /* 0x000fe20000400000 */
[----:B-1----:R-:W-:Y:S01]  /*5060*/  F2FP.SATFINITE.E4M3.F32.PACK_AB_MERGE_C R21, RZ, R70, RZ ;  /* 0x00000046ff15723e */ /* 0x002fe200048070ff */
[----:B------:R0:W-:Y:S01]  /*5070*/  @!P5 STG.E.U8 desc[UR20][R14.64+0x19], R5 ;  /* 0x000019050e00d986 */ /* 0x0001e2000c101114 */
[----:B------:R-:W-:Y:S01]  /*5080*/  ISETP.LT.OR P5, PT, R6, 0x1, !P1 ;  /* 0x000000010600780c */ /* 0x000fe20004fa1670 */
[-C--:B------:R-:W-:Y:S01]  /*5090*/  FMUL R57, R57, R12.reuse ;  /* 0x0000000c39397220 */ /* 0x080fe20000400000 */
[----:B------:R-:W-:Y:S01]  /*50a0*/  F2FP.SATFINITE.E4M3.F32.PACK_AB_MERGE_C R71, RZ, R71, RZ ;  /* 0x00000047ff47723e */ /* 0x000fe200048070ff */
[----:B------:R1:W-:Y:S01]  /*50b0*/  @!P3 STG.E.U8 desc[UR20][R16.64+0x19], R21 ;  /* 0x000019151000b986 */ /* 0x0003e2000c101114 */
[----:B------:R-:W-:Y:S01]  /*50c0*/  F2FP.SATFINITE.E4M3.F32.PACK_AB_MERGE_C R69, RZ, R69, RZ ;  /* 0x00000045ff45723e */ /* 0x000fe200048070ff */
[----:B------:R-:W-:Y:S01]  /*50d0*/  FMUL R56, R56, R12 ;  /* 0x0000000c38387220 */ /* 0x000fe20000400000 */
[----:B------:R-:W-:Y:S01]  /*50e0*/  F2FP.SATFINITE.E4M3.F32.PACK_AB_MERGE_C R25, RZ, R68, RZ ;  /* 0x00000044ff19723e */ /* 0x000fe200048070ff */
[----:B------:R-:W-:Y:S01]  /*50f0*/  @!P2 STG.E.U8 desc[UR20][R16.64+0x18], R71 ;  /* 0x000018471000a986 */ /* 0x000fe2000c101114 */
[----:B------:R-:W-:Y:S01]  /*5100*/  ISETP.LT.OR P3, PT, R6, 0x9, !P1 ;  /* 0x000000090600780c */ /* 0x000fe20004f61670 */
[-C--:B------:R-:W-:Y:S01]  /*5110*/  FMUL R23, R23, R12.reuse ;  /* 0x0000000c17177220 */ /* 0x080fe20000400000 */
[----:B------:R-:W-:Y:S01]  /*5120*/  ISETP.GE.AND P2, PT, R24, 0x29, PT ;  /* 0x000000291800780c */ /* 0x000fe20003f46270 */
[----:B------:R-:W-:Y:S01]  /*5130*/  @!P6 STG.E.U8 desc[UR20][R14.64+0x20], R69 ;  /* 0x000020450e00e986 */ /* 0x000fe2000c101114 */
[----:B------:R-:W-:Y:S01]  /*5140*/  ISETP.LT.OR P0, PT, R6, 0x9, !P0 ;  /* 0x000000090600780c */ /* 0x000fe20004701670 */
[----:B------:R-:W-:Y:S01]  /*5150*/  FMUL R22, R22, R12 ;  /* 0x0000000c16167220 */ /* 0x000fe20000400000 */
[----:B------:R-:W-:Y:S01]  /*5160*/  ISETP.GE.AND P1, PT, R24, 0x2a, PT ;  /* 0x0000002a1800780c */ /* 0x000fe20003f26270 */
[----:B------:R-:W-:Y:S01]  /*5170*/  @!P5 STG.E.U8 desc[UR20][R14.64+0x21], R25 ;  /* 0x000021190e00d986 */ /* 0x000fe2000c101114 */
[----:B------:R-:W-:-:S02]  /*5180*/  ISETP.LT.OR P6, PT, R6, 0x1, !P2 ;  /* 0x000000010600780c */ /* 0x000fc400057c1670 */
[C---:B------:R-:W-:Y:S02]  /*5190*/  ISETP.LT.OR P5, PT, R6.reuse, 0x1, !P1 ;  /* 0x000000010600780c */ /* 0x040fe40004fa1670 */
[----:B------:R-:W-:Y:S02]  /*51a0*/  F2FP.SATFINITE.E4M3.F32.PACK_AB_MERGE_C R67, RZ, R67, RZ ;  /* 0x00000043ff43723e */ /* 0x000fe400048070ff */
[----:B0-----:R-:W-:Y:S02]  /*51b0*/  F2FP.SATFINITE.E4M3.F32.PACK_AB_MERGE_C R5, RZ, R66, RZ ;  /* 0x00000042ff05723e */ /* 0x001fe400048070ff */
[----:B------:R-:W-:Y:S01]  /*51c0*/  F2FP.SATFINITE.E4M3.F32.PACK_AB_MERGE_C R65, RZ, R65, RZ ;  /* 0x00000041ff41723e */ /* 0x000fe200048070ff */
[----:B------:R-:W-:Y:S01]  /*51d0*/  @!P0 STG.E.U8 desc[UR20][R16.64+0x20], R67 ;  /* 0x0000204310008986 */ /* 0x000fe2000c101114 */
[----:B-1----:R-:W-:Y:S02]  /*51e0*/  F2FP.SATFINITE.E4M3.F32.PACK_AB_MERGE_C R21, RZ, R64, RZ ;  /* 0x00000040ff15723e */ /* 0x002fe400048070ff */
[C---:B------:R-:W-:Y:S01]  /*51f0*/  ISETP.LT.OR P1, PT, R6.reuse, 0x9, !P1 ;  /* 0x000000090600780c */ /* 0x040fe20004f21670 */
[----:B------:R0:W-:Y:S01]  /*5200*/  @!P3 STG.E.U8 desc[UR20][R16.64+0x21], R5 ;  /* 0x000021051000b986 */ /* 0x0001e2000c101114 */
[----:B------:R-:W-:-:S02]  /*5210*/  ISETP.LT.OR P2, PT, R6, 0x9, !P2 ;  /* 0x000000090600780c */ /* 0x000fc40005741670 */
[C---:B------:R-:W-:Y:S01]  /*5220*/  ISETP.GE.AND P3, PT, R24.reuse, 0x31, PT ;  /* 0x000000311800780c */ /* 0x040fe20003f66270 */
[----:B------:R-:W-:Y:S01]  /*5230*/  @!P6 STG.E.U8 desc[UR20][R14.64+0x28], R65 ;  /* 0x000028410e00e986 */ /* 0x000fe2000c101114 */
[----:B------:R-:W-:Y:S02]  /*5240*/  ISETP.GE.AND P0, PT, R24, 0x32, PT ;  /* 0x000000321800780c */ /* 0x000fe40003f06270 */
[----:B------:R-:W-:Y:S01]  /*5250*/  F2FP.SATFINITE.E4M3.F32.PACK_AB_MERGE_C R63, RZ, R63, RZ ;  /* 0x0000003fff3f723e */ /* 0x000fe200048070ff */
[----:B------:R1:W-:Y:S01]  /*5260*/  @!P5 STG.E.U8 desc[UR20][R14.64+0x29], R21 ;  /* 0x000029150e00d986 */ /* 0x0003e2000c101114 */
[C---:B------:R-:W-:Y:S02]  /*5270*/  ISETP.LT.OR P5, PT, R6.reuse, 0x1, !P3 ;  /* 0x000000010600780c */ /* 0x040fe40005fa1670 */
[----:B------:R-:W-:Y:S02]  /*5280*/  ISETP.LT.OR P6, PT, R6, 0x1, !P0 ;  /* 0x000000010600780c */ /* 0x000fe400047c1670 */
[----:B0-----:R-:W-:Y:S01]  /*5290*/  F2FP.SATFINITE.E4M3.F32.PACK_AB_MERGE_C R5, RZ, R62, RZ ;  /* 0x0000003eff05723e */ /* 0x001fe200048070ff */
[----:B------:R-:W-:Y:S01]  /*52a0*/  @!P2 STG.E.U8 desc[UR20][R16.64+0x28], R63 ;  /* 0x0000283f1000a986 */ /* 0x000fe2000c101114 */
[----:B------:R-:W-:-:S02]  /*52b0*/  F2FP.SATFINITE.E4M3.F32.PACK_AB_MERGE_C R61, RZ, R61, RZ ;  /* 0x0000003dff3d723e */ /* 0x000fc400048070ff */
[----:B------:R-:W-:Y:S01]  /*52c0*/  ISETP.GE.AND P2, PT, R24, 0x3a, PT ;  /* 0x0000003a1800780c */ /* 0x000fe20003f46270 */
[----:B------:R0:W-:Y:S01]  /*52d0*/  @!P1 STG.E.U8 desc[UR20][R16.64+0x29], R5 ;  /* 0x0000290510009986 */ /* 0x0001e2000c101114 */
[----:B------:R-:W-:Y:S02]  /*52e0*/  ISETP.LT.OR P1, PT, R6, 0x9, !P3 ;  /* 0x000000090600780c */ /* 0x000fe40005f21670 */
[----:B-1----:R-:W-:Y:S01]  /*52f0*/  F2FP.SATFINITE.E4M3.F32.PACK_AB_MERGE_C R21, RZ, R60, RZ ;  /* 0x0000003cff15723e */ /* 0x002fe200048070ff */
[----:B------:R-:W-:Y:S01]  /*5300*/  @!P5 STG.E.U8 desc[UR20][R14.64+0x30], R61 ;  /* 0x0000303d0e00d986 */ /* 0x000fe2000c101114 */
[----:B------:R-:W-:Y:S02]  /*5310*/  ISETP.GE.AND P3, PT, R24, 0x39, PT ;  /* 0x000000391800780c */ /* 0x000fe40003f66270 */
[C---:B------:R-:W-:Y:S01]  /*5320*/  ISETP.LT.OR P0, PT, R6.reuse, 0x9, !P0 ;  /* 0x000000090600780c */ /* 0x040fe20004701670 */
[----:B------:R1:W-:Y:S01]  /*5330*/  @!P6 STG.E.U8 desc[UR20][R14.64+0x31], R21 ;  /* 0x000031150e00e986 */ /* 0x0003e2000c101114 */
[----:B------:R-:W-:-:S02]  /*5340*/  ISETP.LT.OR P5, PT, R6, 0x1, !P3 ;  /* 0x000000010600780c */ /* 0x000fc40005fa1670 */
[C---:B------:R-:W-:Y:S02]  /*5350*/  ISETP.LT.OR P6, PT, R6.reuse, 0x1, !P2 ;  /* 0x000000010600780c */ /* 0x040fe400057c1670 */
[C---:B------:R-:W-:Y:S02]  /*5360*/  ISETP.LT.OR P3, PT, R6.reuse, 0x9, !P3 ;  /* 0x000000090600780c */ /* 0x040fe40005f61670 */
[----:B------:R-:W-:Y:S02]  /*5370*/  ISETP.LT.OR P2, PT, R6, 0x9, !P2 ;  /* 0x000000090600780c */ /* 0x000fe40005741670 */
[----:B------:R-:W-:Y:S02]  /*5380*/  F2FP.SATFINITE.E4M3.F32.PACK_AB_MERGE_C R59, RZ, R59, RZ ;  /* 0x0000003bff3b723e */ /* 0x000fe400048070ff */
[----:B0-----:R-:W-:Y:S02]  /*5390*/  F2FP.SATFINITE.E4M3.F32.PACK_AB_MERGE_C R5, RZ, R58, RZ ;  /* 0x0000003aff05723e */ /* 0x001fe400048070ff */
[----:B------:R-:W-:Y:S01]  /*53a0*/  F2FP.SATFINITE.E4M3.F32.PACK_AB_MERGE_C R57, RZ, R57, RZ ;  /* 0x00000039ff39723e */ /* 0x000fe200048070ff */
[----:B------:R0:W-:Y:S01]  /*53b0*/  @!P1 STG.E.U8 desc[UR20][R16.64+0x30], R59 ;  /* 0x0000303b10009986 */ /* 0x0001e2000c101114 */
[----:B-1----:R-:W-:-:S02]  /*53c0*/  F2FP.SATFINITE.E4M3.F32.PACK_AB_MERGE_C R21, RZ, R56, RZ ;  /* 0x00000038ff15723e */ /* 0x002fc400048070ff */
[----:B------:R-:W-:Y:S01]  /*53d0*/  F2FP.SATFINITE.E4M3.F32.PACK_AB_MERGE_C R23, RZ, R23, RZ ;  /* 0x00000017ff17723e */ /* 0x000fe200048070ff */
[----:B------:R0:W-:Y:S01]  /*53e0*/  @!P0 STG.E.U8 desc[UR20][R16.64+0x31], R5 ;  /* 0x0000310510008986 */ /* 0x0001e2000c101114 */
[----:B------:R-:W-:-:S03]  /*53f0*/  F2FP.SATFINITE.E4M3.F32.PACK_AB_MERGE_C R25, RZ, R22, RZ ;  /* 0x00000016ff19723e */ /* 0x000fc600048070ff */
[----:B------:R0:W-:Y:S04]  /*5400*/  @!P5 STG.E.U8 desc[UR20][R14.64+0x38], R57 ;  /* 0x000038390e00d986 */ /* 0x0001e8000c101114 */
[----:B------:R0:W-:Y:S04]  /*5410*/  @!P6 STG.E.U8 desc[UR20][R14.64+0x39], R21 ;  /* 0x000039150e00e986 */ /* 0x0001e8000c101114 */
[----:B------:R0:W-:Y:S04]  /*5420*/  @!P3 STG.E.U8 desc[UR20][R16.64+0x38], R23 ;  /* 0x000038171000b986 */ /* 0x0001e8000c101114 */
[----:B------:R0:W-:Y:S02]  /*5430*/  @!P2 STG.E.U8 desc[UR20][R16.64+0x39], R25 ;  /* 0x000039191000a986 */ /* 0x0001e4000c101114 */
.L_x_102:
[----:B------:R-:W-:Y:S05]  /*5440*/  BSYNC B0 ;  /* 0x0000000000007941 */ /* 0x000fea0003800000 */
.L_x_36:
[C---:B------:R-:W-:Y:S01]  /*5450*/  LEA R2, P0, R8.reuse, R2, 0x1 ;  /* 0x0000000208027211 */ /* 0x040fe200078008ff */
[----:B------:R-:W-:Y:S01]  /*5460*/  ULDC.64 UR6, c[0x0][0x650] ;  /* 0x0001940000067ab9 */ /* 0x000fe20000000a00 */
[----:B-----5:R-:W-:Y:S01]  /*5470*/  IMAD.U32 R4, RZ, RZ, UR16 ;  /* 0x00000010ff047e24 */ /* 0x020fe2000f8e00ff */
[----:B0-----:R-:W-:Y:S01]  /*5480*/  PRMT R14, RZ, 0x7610, R14 ;  /* 0x00007610ff0e7816 */ /* 0x001fe2000000000e */
[----:B------:R-:W-:Y:S01]  /*5490*/  IMAD.MOV.U32 R6, RZ, RZ, -0x1 ;  /* 0xffffffffff067424 */ /* 0x000fe200078e00ff */
[----:B------:R-:W-:Y:S01]  /*54a0*/  LEA.HI.X R3, R8, R3, R0, 0x1, P0 ;  /* 0x0000000308037211 */ /* 0x000fe200000f0c00 */
[----:B------:R0:W-:Y:S01]  /*54b0*/  SYNCS.ARRIVE.TRANS64.A1T0 RZ, [R4+UR24], RZ ;  /* 0x000000ff04ff79a7 */ /* 0x0001e20008100018 */
[----:B------:R-:W-:Y:S01]  /*54c0*/  ISETP.GE.U32.AND P0, PT, R2, UR6, PT ;  /* 0x0000000602007c0c */ /* 0x000fe2000bf06070 */
[----:B------:R-:W-:-:S03]  /*54d0*/  IMAD.MOV.U32 R5, RZ, RZ, -0x1 ;  /* 0xffffffffff057424 */ /* 0x000fc600078e00ff */
[----:B------:R-:W-:Y:S01]  /*54e0*/  ISETP.GE.U32.AND.EX P0, PT, R3, UR7, PT, P0 ;  /* 0x0000000703007c0c */ /* 0x000fe2000bf06100 */
[----:B0-----:R-:W-:-:S12]  /*54f0*/  IMAD.MOV.U32 R4, RZ, RZ, -0x1 ;  /* 0xffffffffff047424 */ /* 0x001fd800078e00ff */
[----:B------:R-:W-:Y:S05]  /*5500*/  @P0 BRA `(.L_x_103) ;  /* 0x0000000400600947 */ /* 0x000fea0003800000 */
[----:B------:R-:W0:Y:S01]  /*5510*/  S2R R26, SR_CTAID.X ;  /* 0x00000000001a7919 */ /* 0x000e220000002500 */
[----:B--234-:R-:W2:Y:S01]  /*5520*/  LDC.64 R20, c[0x0][0x628] ;  /* 0x00018a00ff147b82 */ /* 0x01cea20000000a00 */
[----:B------:R-:W-:Y:S01]  /*5530*/  ULDC UR6, c[0x0][0x150] ;  /* 0x0000540000067ab9 */ /* 0x000fe20000000800 */
[----:B-1----:R-:W-:Y:S01]  /*5540*/  IMAD.MOV.U32 R16, RZ, RZ, R2 ;  /* 0x000000ffff107224 */ /* 0x002fe200078e0002 */
[----:B------:R-:W1:Y:S01]  /*5550*/  S2R R28, SR_CTAID.Y ;  /* 0x00000000001c7919 */ /* 0x000e620000002600 */
[----:B------:R-:W-:-:S04]  /*5560*/  IMAD.MOV.U32 R17, RZ, RZ, R3 ;  /* 0x000000ffff117224 */ /* 0x000fc800078e0003 */
[----:B------:R-:W3:Y:S08]  /*5570*/  LDC R29, c[0x0][0x144] ;  /* 0x00005100ff1d7b82 */ /* 0x000ef00000000800 */
[----:B------:R-:W4:Y:S08]  /*5580*/  LDC R6, c[0x0][0x630] ;  /* 0x00018c00ff067b82 */ /* 0x000f300000000800 */
[----:B------:R-:W1:Y:S01]  /*5590*/  LDC.64 R24, c[0x0][0x620] ;  /* 0x00018800ff187b82 */ /* 0x000e620000000a00 */
[----:B--2---:R-:W-:-:S04]  /*55a0*/  ISETP.NE.U32.AND P0, PT, R20, RZ, PT ;  /* 0x000000ff1400720c */ /* 0x004fc80003f05070 */
[----:B------:R-:W-:Y:S02]  /*55b0*/  ISETP.NE.AND.EX P0, PT, R21, RZ, PT, P0 ;  /* 0x000000ff1500720c */ /* 0x000fe40003f05300 */
[----:B0-----:R-:W-:-:S05]  /*55c0*/  I2FP.F32.U32 R4, R26 ;  /* 0x0000001a00047245 */ /* 0x001fca0000201000 */
[----:B------:R-:W-:-:S04]  /*55d0*/  FMUL R4, R4, UR6 ;  /* 0x0000000604047c20 */ /* 0x000fc80008400000 */
[----:B------:R0:W2:Y:S02]  /*55e0*/  F2I.U32.TRUNC.NTZ R27, R4 ;  /* 0x00000004001b7305 */ /* 0x0000a4000020f000 */
[----:B---34-:R-:W-:Y:S05]  /*55f0*/  @!P0 BRA `(.L_x_104) ;  /* 0x0000000000288947 */ /* 0x018fea0003800000 */
[----:B------:R-:W3:Y:S02]  /*5600*/  LDC R5, c[0x0][0x634] ;  /* 0x00018d00ff057b82 */ /* 0x000ee40000000800 */
[----:B---3--:R-:W-:-:S05]  /*5610*/  IADD3 R17, P0, R2, R5, RZ ;  /* 0x0000000502117210 */ /* 0x008fca0007f1e0ff */
[----:B------:R-:W-:-:S04]  /*5620*/  IMAD.X R23, RZ, RZ, R3, P0 ;  /* 0x000000ffff177224 */ /* 0x000fc800000e0603 */
[----:B0-----:R-:W-:-:S04]  /*5630*/  IMAD.WIDE.U32 R4, R23, R20, RZ ;  /* 0x0000001417047225 */ /* 0x001fc800078e00ff */
[----:B------:R-:W-:-:S04]  /*5640*/  IMAD.WIDE.U32 R14, P0, R17, R21, R4 ;  /* 0x00000015110e7225 */ /* 0x000fc80007800004 */
[----:B------:R-:W-:-:S04]  /*5650*/  IMAD.WIDE.U32 R4, R17, R20, RZ ;  /* 0x0000001411047225 */ /* 0x000fc800078e00ff */
[----:B------:R-:W-:Y:S01]  /*5660*/  IMAD.X R17, RZ, RZ, RZ, P0 ;  /* 0x000000ffff117224 */ /* 0x000fe200000e06ff */
[----:B------:R-:W-:Y:S01]  /*5670*/  IADD3 RZ, P0, R5, R14, RZ ;  /* 0x0000000e05ff7210 */ /* 0x000fe20007f1e0ff */
[----:B------:R-:W-:-:S04]  /*5680*/  IMAD.MOV.U32 R16, RZ, RZ, R15 ;  /* 0x000000ffff107224 */ /* 0x000fc800078e000f */
[----:B------:R-:W-:-:S08]  /*5690*/  IMAD.WIDE.U32.X R16, R23, R21, R16, P0 ;  /* 0x0000001517107225 */ /* 0x000fd000000e0410 */
.L_x_104:
[-CC-:B------:R-:W-:Y:S01]  /*56a0*/  SHF.R.U64 R22, R16, R6.reuse, R17.reuse ;  /* 0x0000000610167219 */ /* 0x180fe20000001211 */
[----:B------:R-:W3:Y:S01]  /*56b0*/  LDC.64 R32, c[0x0][0x640] ;  /* 0x00019000ff207b82 */ /* 0x000ee20000000a00 */
[----:B0-----:R-:W-:Y:S01]  /*56c0*/  SHF.R.U32.HI R4, RZ, R6, R17 ;  /* 0x00000006ff047219 */ /* 0x001fe20000011611 */
[----:B--2---:R-:W-:Y:S01]  /*56d0*/  IMAD.MOV R27, RZ, RZ, -R27 ;  /* 0x000000ffff1b7224 */ /* 0x004fe200078e0a1b */
[----:B------:R-:W-:Y:S01]  /*56e0*/  IADD3 R15, P0, RZ, -R22, RZ ;  /* 0x80000016ff0f7210 */ /* 0x000fe20007f1e0ff */
[----:B------:R-:W-:Y:S01]  /*56f0*/  ULDC UR6, c[0x0][0x154] ;  /* 0x0000550000067ab9 */ /* 0x000fe20000000800 */
[----:B------:R-:W-:Y:S02]  /*5700*/  IMAD.MOV.U32 R17, RZ, RZ, 0x1 ;  /* 0x00000001ff117424 */ /* 0x000fe400078e00ff */
[----:B------:R-:W-:Y:S01]  /*5710*/  IMAD R27, R29, R27, R26 ;  /* 0x0000001b1d1b7224 */ /* 0x000fe200078e021a */
[----:B------:R-:W0:Y:S01]  /*5720*/  LDC R14, c[0x0][0x618] ;  /* 0x00018600ff0e7b82 */ /* 0x000e220000000800 */
[----:B------:R-:W-:-:S04]  /*5730*/  IMAD.X R5, RZ, RZ, ~R4, P0 ;  /* 0x000000ffff057224 */ /* 0x000fc800000e0e04 */
[-C--:B-1----:R-:W-:Y:S02]  /*5740*/  IMAD R6, R5, R24.reuse, RZ ;  /* 0x0000001805067224 */ /* 0x082fe400078e02ff */
[C---:B------:R-:W-:Y:S01]  /*5750*/  IMAD.WIDE.U32 R4, R15.reuse, R24, R2 ;  /* 0x000000180f047225 */ /* 0x040fe200078e0002 */
[----:B------:R-:W1:Y:S03]  /*5760*/  LDC R16, c[0x0][0x608] ;  /* 0x00018200ff107b82 */ /* 0x000e660000000800 */
[----:B------:R-:W-:Y:S01]  /*5770*/  IMAD R15, R15, R25, R6 ;  /* 0x000000190f0f7224 */ /* 0x000fe200078e0206 */
[----:B------:R-:W-:-:S03]  /*5780*/  I2FP.F32.U32 R6, R28 ;  /* 0x0000001c00067245 */ /* 0x000fc60000201000 */
[----:B------:R-:W-:Y:S01]  /*5790*/  IMAD.IADD R5, R5, 0x1, R15 ;  /* 0x0000000105057824 */ /* 0x000fe200078e020f */
[----:B------:R-:W2:Y:S01]  /*57a0*/  LDC R30, c[0x0][0x658] ;  /* 0x00019600ff1e7b82 */ /* 0x000ea20000000800 */
[----:B---3--:R-:W-:Y:S01]  /*57b0*/  ISETP.NE.U32.AND P0, PT, R32, RZ, PT ;  /* 0x000000ff2000720c */ /* 0x008fe20003f05070 */
[----:B------:R-:W-:-:S03]  /*57c0*/  IMAD.MOV.U32 R15, RZ, RZ, -0x1 ;  /* 0xffffffffff0f7424 */ /* 0x000fc600078e00ff */
[----:B------:R-:W-:-:S03]  /*57d0*/  ISETP.NE.AND.EX P0, PT, R33, RZ, PT, P0 ;  /* 0x000000ff2100720c */ /* 0x000fc60003f05300 */
[----:B------:R-:W3:Y:S01]  /*57e0*/  LDC R25, c[0x0][0x148] ;  /* 0x00005200ff197b82 */ /* 0x000ee20000000800 */
[-CC-:B0-----:R-:W-:Y:S02]  /*57f0*/  SHF.R.U64 R20, R4, R14.reuse, R5.reuse ;  /* 0x0000000e04147219 */ /* 0x181fe40000001205 */
[----:B------:R-:W-:Y:S01]  /*5800*/  SHF.R.U32.HI R5, RZ, R14, R5 ;  /* 0x0000000eff057219 */ /* 0x000fe20000011605 */
[----:B------:R-:W-:-:S04]  /*5810*/  FMUL R14, R6, UR6 ;  /* 0x00000006060e7c20 */ /* 0x000fc80008400000 */
[----:B------:R-:W0:Y:S01]  /*5820*/  LDC R26, c[0x0][0x600] ;  /* 0x00018000ff1a7b82 */ /* 0x000e220000000800 */
[----:B------:R4:W0:Y:S01]  /*5830*/  F2I.U32.TRUNC.NTZ R23, R14 ;  /* 0x0000000e00177305 */ /* 0x000822000020f000 */
[-CC-:B-1----:R-:W-:Y:S02]  /*5840*/  SHF.R.U64 R6, R20, R16.reuse, R5.reuse ;  /* 0x0000001014067219 */ /* 0x182fe40000001205 */
[----:B------:R-:W-:-:S04]  /*5850*/  SHF.R.U32.HI R5, RZ, R16, R5 ;  /* 0x00000010ff057219 */ /* 0x000fc80000011605 */
[----:B------:R-:W1:Y:S01]  /*5860*/  LDC R31, c[0x0][0x648] ;  /* 0x00019200ff1f7b82 */ /* 0x000e620000000800 */
[-CC-:B--2---:R-:W-:Y:S02]  /*5870*/  SHF.R.U64 R24, R6, R30.reuse, R5.reuse ;  /* 0x0000001e06187219 */ /* 0x184fe40000001205 */
[-C--:B------:R-:W-:Y:S02]  /*5880*/  SHF.L.U32 R15, R15, R30.reuse, RZ ;  /* 0x0000001e0f0f7219 */ /* 0x080fe400000006ff */
[-C--:B------:R-:W-:Y:S01]  /*5890*/  SHF.R.U32.HI R5, RZ, R30.reuse, R5 ;  /* 0x0000001eff057219 */ /* 0x080fe20000011605 */
[----:B------:R-:W-:Y:S01]  /*58a0*/  IMAD.MOV.U32 R4, RZ, RZ, R24 ;  /* 0x000000ffff047224 */ /* 0x000fe200078e0018 */
[----:B------:R-:W-:Y:S01]  /*58b0*/  SHF.L.U32 R30, R17, R30, RZ ;  /* 0x0000001e111e7219 */ /* 0x000fe200000006ff */
[----:B------:R-:W2:Y:S01]  /*58c0*/  LDC R34, c[0x0][0x638] ;  /* 0x00018e00ff227b82 */ /* 0x000ea20000000800 */
[----:B------:R-:W-:-:S07]  /*58d0*/  LOP3.LUT R29, RZ, R15, RZ, 0x33, !PT ;  /* 0x0000000fff1d7212 */ /* 0x000fce00078e33ff */
[----:B------:R-:W0:Y:S01]  /*58e0*/  LDC R35, c[0x0][0x610] ;  /* 0x00018400ff237b82 */ /* 0x000e220000000800 */
        /* <DEDUP_REMOVED lines=11> */
.L_x_105:
[----:B-1----:R-:W-:Y:S01]  /*59a0*/  SHF.R.U64 R4, R4, R31, R5 ;  /* 0x0000001f04047219 */ /* 0x002fe20000001205 */
[----:B0-----:R-:W-:Y:S01]  /*59b0*/  VIADD R17, R26, 0xffffffff ;  /* 0xffffffff1a117836 */ /* 0x001fe20000000000 */
[----:B------:R-:W-:Y:S01]  /*59c0*/  LOP3.LUT R15, R6, R29, RZ, 0xc0, !PT ;  /* 0x0000001d060f7212 */ /* 0x000fe200078ec0ff */
[----:B------:R-:W-:Y:S02]  /*59d0*/  IMAD.MOV R23, RZ, RZ, -R23 ;  /* 0x000000ffff177224 */ /* 0x000fe400078e0a17 */
[----:B------:R-:W-:Y:S02]  /*59e0*/  IMAD.MOV R5, RZ, RZ, -R4 ;  /* 0x000000ffff057224 */ /* 0x000fe400078e0a04 */
[----:B------:R-:W-:Y:S01]  /*59f0*/  IMAD R6, R30, R4, R15 ;  /* 0x000000041e067224 */ /* 0x000fe200078e020f */
[----:B------:R-:W-:Y:S01]  /*5a00*/  LOP3.LUT R15, R20, R17, RZ, 0xc0, !PT ;  /* 0x00000011140f7212 */ /* 0x000fe200078ec0ff */
[----:B---3--:R-:W-:Y:S02]  /*5a10*/  @P4 IMAD R27, R25, R23, R28 ;  /* 0x00000017191b4224 */ /* 0x008fe400078e021c */
[----:B--2---:R-:W-:-:S02]  /*5a20*/  IMAD R4, R5, R34, R24 ;  /* 0x0000002205047224 */ /* 0x004fc400078e0218 */
[----:B------:R-:W-:Y:S02]  /*5a30*/  IMAD R6, R6, R35, R27 ;  /* 0x0000002306067224 */ /* 0x000fe400078e021b */
[----:B------:R-:W-:Y:S02]  /*5a40*/  IMAD R5, R4, R26, R15 ;  /* 0x0000001a04057224 */ /* 0x000fe400078e020f */
[----:B------:R-:W-:-:S03]  /*5a50*/  IMAD.MOV.U32 R14, RZ, RZ, 0x1 ;  /* 0x00000001ff0e7424 */ /* 0x000fc600078e00ff */
[----:B------:R-:W-:Y:S02]  /*5a60*/  SEL R4, R5, R6, !P4 ;  /* 0x0000000605047207 */ /* 0x000fe40006000000 */
[----:B------:R-:W-:Y:S01]  /*5a70*/  SEL R6, R6, R5, !P4 ;  /* 0x0000000506067207 */ /* 0x000fe20006000000 */
[----:B------:R-:W-:-:S07]  /*5a80*/  IMAD.MOV.U32 R5, RZ, RZ, R22 ;  /* 0x000000ffff057224 */ /* 0x000fce00078e0016 */
.L_x_103:
[----:B------:R-:W-:Y:S02]  /*5a90*/  LOP3.LUT P0, RZ, R14, 0xff, RZ, 0xc0, !PT ;  /* 0x000000ff0eff7812 */ /* 0x000fe4000780c0ff */
[----:B------:R-:W-:-:S11]  /*5aa0*/  LOP3.LUT R87, R87, 0x1, RZ, 0x3c, !PT ;  /* 0x0000000157577812 */ /* 0x000fd600078e3cff */
[----:B------:R-:W-:Y:S05]  /*5ab0*/  @P0 BRA `(.L_x_106) ;  /* 0xffffffc000140947 */ /* 0x000fea000383ffff */
[----:B------:R-:W-:Y:S05]  /*5ac0*/  EXIT ;  /* 0x000000000000794d */ /* 0x000fea0003800000 */
.L_x_14:
[----:B------:R-:W-:-:S08]  /*5ad0*/  ISETP.NE.AND P0, PT, R20, RZ, PT ;  /* 0x000000ff1400720c */ /* 0x000fd00003f05270 */
[----:B-----5:R-:W0:-:S00]  /*5ae0*/  USETMAXREG.DEALLOC.CTAPOOL 0x28 ;  /* 0x00000028000079c8 */ /* 0x020e0000080e0500 */
[----:B------:R-:W-:Y:S05]  /*5af0*/  @P0 EXIT ;  /* 0x000000000000094d */ /* 0x000fea0003800000 */
[----:B0-----:R-:W-:Y:S01]  /*5b00*/  LOP3.LUT P0, RZ, R16, 0xff, RZ, 0xc0, !PT ;  /* 0x000000ff10ff7812 */ /* 0x001fe2000780c0ff */
[----:B------:R-:W-:Y:S02]  /*5b10*/  IMAD.MOV.U32 R13, RZ, RZ, 0x1 ;  /* 0x00000001ff0d7424 */ /* 0x000fe400078e00ff */
[----:B------:R-:W-:-:S10]  /*5b20*/  IMAD.MOV.U32 R12, RZ, RZ, RZ ;  /* 0x000000ffff0c7224 */ /* 0x000fd400078e00ff */
[----:B------:R-:W-:Y:S05]  /*5b30*/  @!P0 BRA `(.L_x_107) ;  /* 0x0000000c00008947 */ /* 0x000fea0003800000 */
[----:B------:R-:W-:Y:S01]  /*5b40*/  LOP3.LUT P0, RZ, R11, 0x1f, RZ, 0xc0, !PT ;  /* 0x0000001f0bff7812 */ /* 0x000fe2000780c0ff */
[----:B------:R-:W-:Y:S01]  /*5b50*/  ULDC UR5, c[0x0][0x658] ;  /* 0x0001960000057ab9 */ /* 0x000fe20000000800 */
[----:B------:R-:W-:Y:S01]  /*5b60*/  UMOV UR6, 0xffffffff ;  /* 0xffffffff00067882 */ /* 0x000fe20000000000 */
[----:B------:R-:W-:Y:S01]  /*5b70*/  BSSY B0, `(.L_x_107) ;  /* 0x00000bc000007945 */ /* 0x000fe20003800000 */
[----:B------:R-:W-:Y:S01]  /*5b80*/  USHF.L.U32 UR6, UR6, UR5, URZ ;  /* 0x0000000506067299 */ /* 0x000fe2000800063f */
[C---:B------:R-:W-:Y:S01]  /*5b90*/  ISETP.NE.AND P2, PT, R10.reuse, RZ, PT ;  /* 0x000000ff0a00720c */ /* 0x040fe20003f45270 */
[----:B------:R-:W-:Y:S01]  /*5ba0*/  IMAD.MOV.U32 R15, RZ, RZ, 0x1 ;  /* 0x00000001ff0f7424 */ /* 0x000fe200078e00ff */
[----:B------:R-:W-:Y:S01]  /*5bb0*/  ISETP.NE.OR P0, PT, R10, RZ, !P0 ;  /* 0x000000ff0a00720c */ /* 0x000fe20004705670 */
[----:B------:R-:W-:Y:S01]  /*5bc0*/  IMAD.MOV.U32 R13, RZ, RZ, 0x1 ;  /* 0x00000001ff0d7424 */ /* 0x000fe200078e00ff */
[----:B------:R-:W-:Y:S01]  /*5bd0*/  LOP3.LUT R14, R7, 0x2, RZ, 0xfc, !PT ;  /* 0x00000002070e7812 */ /* 0x000fe200078efcff */
[----:B------:R-:W-:Y:S01]  /*5be0*/  IMAD.MOV.U32 R12, RZ, RZ, RZ ;  /* 0x000000ffff0c7224 */ /* 0x000fe200078e00ff */
[----:B------:R-:W-:Y:S01]  /*5bf0*/  ULDC UR4, c[0x0][0x600] ;  /* 0x0001800000047ab9 */ /* 0x000fe20000000800 */
[----:B------:R-:W-:Y:S01]  /*5c00*/  UMOV UR7, 0x1 ;  /* 0x0000000100077882 */ /* 0x000fe20000000000 */
[----:B------:R-:W-:-:S02]  /*5c10*/  UIADD3 UR22, UR13, 0x1, URZ ;  /* 0x000000010d167890 */ /* 0x000fc4000fffe03f */
[----:B------:R-:W-:Y:S02]  /*5c20*/  UIADD3 UR16, UR4, -0x1, URZ ;  /* 0xffffffff04107890 */ /* 0x000fe4000fffe03f */
[----:B------:R-:W-:Y:S02]  /*5c30*/  USHF.L.U32 UR18, UR7, UR5, URZ ;  /* 0x0000000507127299 */ /* 0x000fe4000800063f */
[----:B------:R-:W-:Y:S01]  /*5c40*/  ULOP3.LUT UR17, URZ, UR6, URZ, 0x33, !UPT ;  /* 0x000000063f117292 */ /* 0x000fe2000f8e333f */
[----:B------:R-:W-:-:S11]  /*5c50*/  ULDC.64 UR20, c[0x0][0x198] ;  /* 0x0000660000147ab9 */ /* 0x000fd60000000a00 */
.L_x_119:
[----:B------:R-:W-:-:S03]  /*5c60*/  UMOV UR4, 0xffffffff ;  /* 0xffffffff00047882 */ /* 0x000fc60000000000 */
[----:B------:R-:W-:Y:S05]  /*5c70*/  BRA.DIV UR4, `(.L_x_108) ;  /* 0x0000002e04207947 */ /* 0x000fea000b800000 */
[----:B------:R-:W-:-:S13]  /*5c80*/  ELECT P1, URZ, PT ;  /* 0x00000000003f782f */ /* 0x000fda0003820000 */
.L_x_184:
[----:B------:R-:W0:Y:S01]  /*5c90*/  LDC R10, c[0x0][0x28c] ;  /* 0x0000a300ff0a7b82 */ /* 0x000e220000000800 */
[----:B------:R-:W-:Y:S01]  /*5ca0*/  BSSY B1, `(.L_x_109) ;  /* 0x0000035000017945 */ /* 0x000fe20003800000 */
[----:B0-----:R-:W-:-:S13]  /*5cb0*/  ISETP.LT.OR P1, PT, R10, 0x1, !P1 ;  /* 0x000000010a00780c */ /* 0x001fda0004f21670 */
[----:B------:R-:W-:Y:S05]  /*5cc0*/  @P1 BRA `(.L_x_110) ;  /* 0x0000000000c81947 */ /* 0x000fea0003800000 */
[----:B------:R-:W-:Y:S02]  /*5cd0*/  IMAD.SHL.U32 R16, R4, 0x40, RZ ;  /* 0x0000004004107824 */ /* 0x000fe400078e00ff */
[----:B------:R-:W-:Y:S02]  /*5ce0*/  IMAD.SHL.U32 R17, R6, 0x40, RZ ;  /* 0x0000004006117824 */ /* 0x000fe400078e00ff */
[----:B------:R-:W-:Y:S02]  /*5cf0*/  IMAD.MOV.U32 R18, RZ, RZ, RZ ;  /* 0x000000ffff127224 */ /* 0x000fe400078e00ff */
[----:B------:R-:W-:Y:S02]  /*5d00*/  IMAD.U32 R20, RZ, RZ, UR22 ;  /* 0x00000016ff147e24 */ /* 0x000fe4000f8e00ff */
[----:B------:R-:W-:Y:S02]  /*5d10*/  IMAD.MOV.U32 R4, RZ, RZ, R13 ;  /* 0x000000ffff047224 */ /* 0x000fe400078e000d */
[----:B------:R-:W-:-:S07]  /*5d20*/  IMAD.MOV.U32 R6, RZ, RZ, R12 ;  /* 0x000000ffff067224 */ /* 0x000fce00078e000c */
.L_x_114:
[----:B------:R-:W0:Y:S01]  /*5d30*/  S2R R11, SR_CgaCtaId ;  /* 0x00000000000b7919 */ /* 0x000e220000008800 */
[----:B------:R-:W-:-:S04]  /*5d40*/  MOV R10, 0x400 ;  /* 0x00000400000a7802 */ /* 0x000fc80000000f00 */
[----:B0-----:R-:W-:Y:S02]  /*5d50*/  LEA R21, R11, R10, 0x18 ;  /* 0x0000000a0b157211 */ /* 0x001fe400078ec0ff */
[----:B------:R-:W-:Y:S01]  /*5d60*/  SHF.L.U32 R10, R4, 0x1f, RZ ;  /* 0x0000001f040a7819 */ /* 0x000fe200000006ff */
[----:B------:R-:W0:Y:S02]  /*5d70*/  @!P2 LDC R11, c[0x0][0x500] ;  /* 0x00014000ff0bab82 */ /* 0x000e240000000800 */
[----:B------:R-:W-:-:S04]  /*5d80*/  IMAD R19, R6, 0x8, R21 ;  /* 0x0000000806137824 */ /* 0x000fc800078e0215 */
[----:B------:R-:W1:Y:S02]  /*5d90*/  SYNCS.PHASECHK.TRANS64.TRYWAIT P1, [R19+URZ+0x1c0], R10 ;  /* 0x0001c00a130075a7 */ /* 0x000e64000802017f */
[----:B-1----:R-:W-:Y:S05]  /*5da0*/  @!P1 BRA `(.L_x_111) ;  /* 0x0000002800f49947 */ /* 0x002fea0003800000 */
.L_x_185:
[----:B-1----:R-:W-:Y:S01]  /*5db0*/  PRMT R10, R14, 0x9910, RZ ;  /* 0x000099100e0a7816 */ /* 0x002fe200000000ff */
[----:B0-----:R0:W-:Y:S03]  /*5dc0*/  @!P2 SYNCS.ARRIVE.TRANS64 RZ, [R19+URZ], R11 ;  /* 0x0000000b13ffa9a7 */ /* 0x0011e6000800003f */
[----:B------:R-:W-:-:S13]  /*5dd0*/  ISETP.NE.AND P1, PT, R10, 0x2, PT ;  /* 0x000000020a00780c */ /* 0x000fda0003f25270 */
[----:B0-----:R-:W-:Y:S05]  /*5de0*/  @P1 BRA `(.L_x_112) ;  /* 0x0000000000041947 */ /* 0x001fea0003800000 */
[----:B------:R-:W-:Y:S01]  /*5df0*/  BPT.TRAP 0x1 ;  /* 0x000000040000795c */ /* 0x000fe20000300000 */
.L_x_112:
[----:B------:R-:W-:Y:S05]  /*5e00*/  @P0 BRA `(.L_x_113) ;  /* 0x0000000000040947 */ /* 0x000fea0003800000 */
[----:B------:R-:W-:Y:S01]  /*5e10*/  BPT.TRAP 0x1 ;  /* 0x000000040000795c */ /* 0x000fe20000300000 */
.L_x_113:
[----:B------:R-:W-:Y:S01]  /*5e20*/  IMAD R21, R6, 0x800, R21 ;  /* 0x0000080006157824 */ /* 0x000fe200078e0215 */
[----:B------:R-:W-:Y:S01]  /*5e30*/  R2UR UR9, R19 ;  /* 0x00000000130972ca */ /* 0x000fe200000e0000 */
[----:B------:R-:W-:Y:S01]  /*5e40*/  VIADD R20, R20, 0xffffffff ;  /* 0xffffffff14147836 */ /* 0x000fe20000000000 */
[----:B------:R-:W-:Y:S01]  /*5e50*/  UIADD3 UR4, UP0, UR20, 0xf0, URZ ;  /* 0x000000f014047890 */ /* 0x000fe2000ff1e03f */
[----:B------:R-:W-:Y:S01]  /*5e60*/  R2UR UR11, R17 ;  /* 0x00000000110b72ca */ /* 0x000fe200000e0000 */
[----:B------:R-:W-:Y:S01]  /*5e70*/  UIADD3 UR24, UP1, UR20, 0x1f0, URZ ;  /* 0x000001f014187890 */ /* 0x000fe2000ff3e03f */
[----:B------:R-:W-:Y:S01]  /*5e80*/  R2UR UR8, R21 ;  /* 0x00000000150872ca */ /* 0x000fe200000e0000 */
[----:B------:R-:W-:Y:S01]  /*5e90*/  UIADD3.X UR5, URZ, UR21, URZ, UP0, !UPT ;  /* 0x000000153f057290 */ /* 0x000fe200087fe43f */
[----:B------:R-:W-:Y:S01]  /*5ea0*/  R2UR UR10, R18 ;  /* 0x00000000120a72ca */ /* 0x000fe200000e0000 */
[----:B------:R-:W-:Y:S01]  /*5eb0*/  VIADD R6, R6, 0x1 ;  /* 0x0000000106067836 */ /* 0x000fe20000000000 */
[----:B------:R-:W-:Y:S01]  /*5ec0*/  R2UR UR12, R5 ;  /* 0x00000000050c72ca */ /* 0x000fe200000e0000 */
[----:B------:R-:W-:Y:S01]  /*5ed0*/  UIADD3.X UR25, URZ, UR21, URZ, UP1, !UPT ;  /* 0x000000153f197290 */ /* 0x000fe20008ffe43f */
[----:B------:R-:W-:Y:S01]  /*5ee0*/  R2UR UR19, R16 ;  /* 0x00000000101372ca */ /* 0x000fe200000e0000 */
[----:B------:R-:W-:Y:S01]  /*5ef0*/  UMOV UR6, 0x0 ;  /* 0x0000000000067882 */ /* 0x000fe20000000000 */
[----:B------:R-:W-:Y:S01]  /*5f00*/  ISETP.GT.AND P3, PT, R20, 0x1, PT ;  /* 0x000000011400780c */ /* 0x000fe20003f64270 */
[----:B------:R-:W-:Y:S01]  /*5f10*/  UMOV UR7, 0x10000000 ;  /* 0x1000000000077882 */ /* 0x000fe20000000000 */
[----:B------:R-:W-:Y:S01]  /*5f20*/  ISETP.NE.AND P1, PT, R6, 0x38, PT ;  /* 0x000000380600780c */ /* 0x000fe20003f25270 */
[----:B------:R-:W-:-:S02]  /*5f30*/  VIADD R18, R18, 0x20 ;  /* 0x0000002012127836 */ /* 0x000fc40000000000 */
[----:B------:R-:W-:Y:S01]  /*5f40*/  UIADD3 UR14, UR8, 0x480, URZ ;  /* 0x00000480080e7890 */ /* 0x000fe2000fffe03f */
[----:B------:R-:W-:Y:S01]  /*5f50*/  SEL R11, RZ, 0x1, P1 ;  /* 0x00000001ff0b7807 */ /* 0x000fe20000800000 */
[----:B------:R-:W-:Y:S01]  /*5f60*/  UIADD3 UR15, UR8, 0x1c480, URZ ;  /* 0x0001c480080f7890 */ /* 0x000fe2000fffe03f */
[----:B------:R-:W-:Y:S02]  /*5f70*/  SEL R6, R6, RZ, P1 ;  /* 0x000000ff06067207 */ /* 0x000fe40000800000 */
[----:B------:R-:W-:Y:S02]  /*5f80*/  LOP3.LUT R4, R4, R11, RZ, 0x3c, !PT ;  /* 0x0000000b04047212 */ /* 0x000fe400078e3cff */
[----:B------:R-:W-:Y:S02]  /*5f90*/  UMOV UR8, UR14 ;  /* 0x0000000e00087c82 */ /* 0x000fe40008000000 */
[----:B------:R0:W-:Y:S02]  /*5fa0*/  UTMALDG.3D [UR8], [UR4], desc[UR6] ;  /* 0x00000608040075b4 */ /* 0x0001e40008011000 */
[----:B0-----:R-:W-:Y:S01]  /*5fb0*/  UMOV UR8, UR15 ;  /* 0x0000000f00087c82 */ /* 0x001fe20008000000 */
[----:B------:R-:W-:-:S02]  /*5fc0*/  UMOV UR11, UR19 ;  /* 0x00000013000b7c82 */ /* 0x000fc40008000000 */
[----:B------:R0:W-:Y:S02]  /*5fd0*/  UTMALDG.3D [UR8], [UR24], desc[UR6] ;  /* 0x00000608180075b4 */ /* 0x0001e40008011000 */
[----:B0-----:R-:W-:Y:S05]  /*5fe0*/  @P3 BRA `(.L_x_114) ;  /* 0xfffffffc00503947 */ /* 0x001fea000383ffff */
.L_x_110:
[----:B------:R-:W-:Y:S05]  /*5ff0*/  BSYNC B1 ;  /* 0x0000000000017941 */ /* 0x000fea0003800000 */
.L_x_109:
[----:B------:R-:W-:Y:S01]  /*6000*/  LOP3.LUT P5, RZ, R15, 0xff, RZ, 0xc0, !PT ;  /* 0x000000ff0fff7812 */ /* 0x000fe200078ac0ff */
[----:B------:R-:W-:Y:S01]  /*6010*/  VIADD R11, R12, UR13 ;  /* 0x0000000d0c0b7c36 */ /* 0x000fe20008000000 */
[----:B------:R-:W-:Y:S01]  /*6020*/  ULDC.64 UR4, c[0x0][0x650] ;  /* 0x0001940000047ab9 */ /* 0x000fe20000000a00 */
[----:B------:R-:W-:Y:S01]  /*6030*/  IMAD.U32 R6, RZ, RZ, UR13 ;  /* 0x0000000dff067e24 */ /* 0x000fe2000f8e00ff */
[----:B------:R-:W-:Y:S01]  /*6040*/  UISETP.GE.U32.AND UP0, UPT, UR13, 0x38, UPT ;  /* 0x000000380d00788c */ /* 0x000fe2000bf06070 */
[----:B------:R-:W-:Y:S01]  /*6050*/  BSSY B1, `(.L_x_115) ;  /* 0x000006b000017945 */ /* 0x000fe20003800000 */
[----:B------:R-:W-:Y:S02]  /*6060*/  ISETP.GT.U32.AND P1, PT, R11, 0x37, PT ;  /* 0x000000370b00780c */ /* 0x000fe40003f24070 */
[----:B------:R-:W-:Y:S02]  /*6070*/  PRMT R10, RZ, 0x7610, R10 ;  /* 0x00007610ff0a7816 */ /* 0x000fe4000000000a */
[----:B------:R-:W-:-:S02]  /*6080*/  ISETP.LT.U32.AND P1, PT, R6, 0x38, P1 ;  /* 0x000000380600780c */ /* 0x000fc40000f21070 */
[----:B------:R-:W-:Y:S01]  /*6090*/  PLOP3.LUT P3, PT, PT, PT, UP0, 0x80, 0x0 ;  /* 0x000000000000781c */ /* 0x000fe20003f6f008 */
[----:B------:R-:W0:Y:S01]  /*60a0*/  @P5 S2R R5, SR_CgaCtaId ;  /* 0x0000000000055919 */ /* 0x000e220000008800 */
[----:B------:R-:W-:Y:S02]  /*60b0*/  @P5 MOV R4, 0x400 ;  /* 0x0000040000045802 */ /* 0x000fe40000000f00 */
[----:B------:R-:W-:Y:S02]  /*60c0*/  SEL R6, RZ, 0x1, !P1 ;  /* 0x00000001ff067807 */ /* 0x000fe40004800000 */
[----:B------:R-:W-:Y:S02]  /*60d0*/  PRMT R15, RZ, 0x7610, R15 ;  /* 0x00007610ff0f7816 */ /* 0x000fe4000000000f */
[----:B------:R-:W-:Y:S01]  /*60e0*/  LOP3.LUT R13, R13, R6, RZ, 0x3c, !PT ;  /* 0x000000060d0d7212 */ /* 0x000fe200078e3cff */
[----:B------:R-:W-:Y:S01]  /*60f0*/  IMAD.MOV.U32 R6, RZ, RZ, -0x1 ;  /* 0xffffffffff067424 */ /* 0x000fe200078e00ff */
[----:B0-----:R-:W-:-:S04]  /*6100*/  @P5 LEA R4, R5, R4, 0x18 ;  /* 0x0000000405045211 */ /* 0x001fc800078ec0ff */
[----:B------:R0:W-:Y:S01]  /*6110*/  @P5 SYNCS.ARRIVE.TRANS64.A1T0 RZ, [R4+URZ+0x3b8], RZ ;  /* 0x0003b8ff04ff59a7 */ /* 0x0001e2000810003f */
[----:B------:R-:W-:-:S04]  /*6120*/  IADD3 R2, P5, R2, R8, RZ ;  /* 0x0000000802027210 */ /* 0x000fc80007fbe0ff */
[----:B------:R-:W-:Y:S01]  /*6130*/  ISETP.GE.U32.AND P1, PT, R2, UR4, PT ;  /* 0x0000000402007c0c */ /* 0x000fe2000bf26070 */
[----:B------:R-:W-:Y:S01]  /*6140*/  IMAD.X R3, R3, 0x1, R0, P5 ;  /* 0x0000000103037824 */ /* 0x000fe200028e0600 */
[----:B0-----:R-:W-:-:S04]  /*6150*/  SHF.R.U32.HI R4, RZ, 0x3, R11 ;  /* 0x00000003ff047819 */ /* 0x001fc8000001160b */
[----:B------:R-:W-:Y:S01]  /*6160*/  ISETP.GE.U32.AND.EX P1, PT, R3, UR5, PT, P1 ;  /* 0x0000000503007c0c */ /* 0x000fe2000bf26110 */
[----:B------:R-:W-:-:S04]  /*6170*/  IMAD.WIDE.U32 R4, R4, 0x24924925, RZ ;  /* 0x2492492504047825 */ /* 0x000fc800078e00ff */
[----:B------:R-:W-:Y:S01]  /*6180*/  IMAD R12, R5, -0x38, R11 ;  /* 0xffffffc8050c7824 */ /* 0x000fe200078e020b */
[----:B------:R-:W-:Y:S01]  /*6190*/  @P3 LOP3.LUT R13, R13, 0x1, R5, 0x78, !PT ;  /* 0x000000010d0d3812 */ /* 0x000fe200078e7805 */
[----:B------:R-:W-:Y:S02]  /*61a0*/  IMAD.MOV.U32 R4, RZ, RZ, -0x1 ;  /* 0xffffffffff047424 */ /* 0x000fe400078e00ff */
[----:B------:R-:W-:-:S04]  /*61b0*/  IMAD.MOV.U32 R5, RZ, RZ, -0x1 ;  /* 0xffffffffff057424 */ /* 0x000fc800078e00ff */
[----:B------:R-:W-:Y:S05]  /*61c0*/  @P1 BRA `(.L_x_116) ;  /* 0x00000004004c1947 */ /* 0x000fea0003800000 */
[----:B------:R-:W0:Y:S01]  /*61d0*/  S2R R17, SR_CTAID.X ;  /* 0x0000000000117919 */ /* 0x000e220000002500 */
[----:B------:R-:W-:Y:S01]  /*61e0*/  ULDC.64 UR4, c[0x0][0x628] ;  /* 0x00018a0000047ab9 */ /* 0x000fe20000000a00 */
[----:B------:R-:W1:Y:S01]  /*61f0*/  LDC R18, c[0x0][0x144] ;  /* 0x00005100ff127b82 */ /* 0x000e620000000800 */
[----:B------:R-:W-:Y:S01]  /*6200*/  ISETP.NE.U32.AND P1, PT, RZ, UR4, PT ;  /* 0x00000004ff007c0c */ /* 0x000fe2000bf25070 */
[----:B------:R-:W2:Y:S01]  /*6210*/  S2R R6, SR_CTAID.Y ;  /* 0x0000000000067919 */ /* 0x000ea20000002600 */
[----:B------:R-:W-:Y:S01]  /*6220*/  ULDC UR6, c[0x0][0x150] ;  /* 0x0000540000067ab9 */ /* 0x000fe20000000800 */
[----:B------:R-:W-:Y:S01]  /*6230*/  ULDC UR7, c[0x0][0x630] ;  /* 0x00018c0000077ab9 */ /* 0x000fe20000000800 */
[----:B------:R-:W-:Y:S01]  /*6240*/  ISETP.NE.AND.EX P1, PT, RZ, UR5, PT, P1 ;  /* 0x00000005ff007c0c */ /* 0x000fe2000bf25310 */
[----:B------:R-:W-:Y:S01]  /*6250*/  IMAD.MOV.U32 R4, RZ, RZ, R2 ;  /* 0x000000ffff047224 */ /* 0x000fe200078e0002 */
[----:B0-----:R-:W-:-:S05]  /*6260*/  I2FP.F32.U32 R5, R17 ;  /* 0x0000001100057245 */ /* 0x001fca0000201000 */
[----:B------:R-:W-:Y:S01]  /*6270*/  FMUL R20, R5, UR6 ;  /* 0x0000000605147c20 */ /* 0x000fe20008400000 */
[----:B------:R-:W-:-:S05]  /*6280*/  IMAD.MOV.U32 R5, RZ, RZ, R3 ;  /* 0x000000ffff057224 */ /* 0x000fca00078e0003 */
[----:B--2---:R-:W-:Y:S05]  /*6290*/  @!P1 BRA `(.L_x_117) ;  /* 0x0000000000289947 */ /* 0x004fea0003800000 */
[----:B------:R-:W-:Y:S02]  /*62a0*/  ULDC UR6, c[0x0][0x634] ;  /* 0x00018d0000067ab9 */ /* 0x000fe40000000800 */
[----:B------:R-:W-:-:S05]  /*62b0*/  IADD3 R5, P1, R2, UR6, RZ ;  /* 0x0000000602057c10 */ /* 0x000fca000ff3e0ff */
[----:B------:R-:W-:-:S04]  /*62c0*/  IMAD.X R19, RZ, RZ, R3, P1 ;  /* 0x000000ffff137224 */ /* 0x000fc800008e0603 */
[----:B------:R-:W-:-:S04]  /*62d0*/  IMAD.WIDE.U32 R10, R19, UR4, RZ ;  /* 0x00000004130a7c25 */ /* 0x000fc8000f8e00ff */
[----:B------:R-:W-:-:S04]  /*62e0*/  IMAD.WIDE.U32 R10, P1, R5, UR5, R10 ;  /* 0x00000005050a7c25 */ /* 0x000fc8000f82000a */
[----:B------:R-:W-:-:S04]  /*62f0*/  IMAD.WIDE.U32 R4, R5, UR4, RZ ;  /* 0x0000000405047c25 */ /* 0x000fc8000f8e00ff */
[----:B------:R-:W-:Y:S01]  /*6300*/  IMAD.MOV.U32 R4, RZ, RZ, R11 ;  /* 0x000000ffff047224 */ /* 0x000fe200078e000b */
[----:B------:R-:W-:Y:S01]  /*6310*/  IADD3 RZ, P3, R5, R10, RZ ;  /* 0x0000000a05ff7210 */ /* 0x000fe20007f7e0ff */
[----:B------:R-:W-:-:S04]  /*6320*/  IMAD.X R5, RZ, RZ, RZ, P1 ;  /* 0x000000ffff057224 */ /* 0x000fc800008e06ff */
[----:B------:R-:W-:-:S08]  /*6330*/  IMAD.WIDE.U32.X R4, R19, UR5, R4, P3 ;  /* 0x0000000513047c25 */ /* 0x000fd000098e0404 */
.L_x_117:
[--C-:B------:R-:W-:Y:S01]  /*6340*/  SHF.R.U64 R16, R4, UR7, R5.reuse ;  /* 0x0000000704107c19 */ /* 0x100fe20008001205 */
[----:B------:R-:W0:Y:S01]  /*6350*/  F2I.U32.TRUNC.NTZ R20, R20 ;  /* 0x0000001400147305 */ /* 0x000e22000020f000 */
[----:B------:R-:W-:Y:S01]  /*6360*/  SHF.R.U32.HI R4, RZ, UR7, R5 ;  /* 0x00000007ff047c19 */ /* 0x000fe20008011605 */
[----:B------:R-:W-:Y:S01]  /*6370*/  ULDC.64 UR4, c[0x0][0x620] ;  /* 0x0001880000047ab9 */ /* 0x000fe20000000a00 */
[----:B------:R-:W-:Y:S01]  /*6380*/  IADD3 R11, P1, RZ, -R16, RZ ;  /* 0x80000010ff0b7210 */ /* 0x000fe20007f3e0ff */
[----:B------:R-:W-:Y:S01]  /*6390*/  ULDC.64 UR6, c[0x0][0x640] ;  /* 0x0001900000067ab9 */ /* 0x000fe20000000a00 */
[----:B------:R-:W2:Y:S03]  /*63a0*/  LDC R21, c[0x0][0x148] ;  /* 0x00005200ff157b82 */ /* 0x000ea60000000800 */
[----:B------:R-:W-:Y:S01]  /*63b0*/  IMAD.X R4, RZ, RZ, ~R4, P1 ;  /* 0x000000ffff047224 */ /* 0x000fe200008e0e04 */
[----:B------:R-:W-:-:S03]  /*63c0*/  ISETP.NE.U32.AND P1, PT, RZ, UR6, PT ;  /* 0x00000006ff007c0c */ /* 0x000fc6000bf25070 */
[----:B------:R-:W-:Y:S01]  /*63d0*/  IMAD R10, R4, UR4, RZ ;  /* 0x00000004040a7c24 */ /* 0x000fe2000f8e02ff */
[----:B------:R-:W-:Y:S01]  /*63e0*/  ISETP.NE.AND.EX P1, PT, RZ, UR7, PT, P1 ;  /* 0x00000007ff007c0c */ /* 0x000fe2000bf25310 */
[----:B------:R-:W-:Y:S01]  /*63f0*/  IMAD.WIDE.U32 R4, R11, UR4, R2 ;  /* 0x000000040b047c25 */ /* 0x000fe2000f8e0002 */
[----:B------:R-:W-:-:S03]  /*6400*/  ULDC UR4, c[0x0][0x618] ;  /* 0x0001860000047ab9 */ /* 0x000fc60000000800 */
[----:B------:R-:W-:Y:S01]  /*6410*/  IMAD R11, R11, UR5, R10 ;  /* 0x000000050b0b7c24 */ /* 0x000fe2000f8e020a */
[----:B------:R-:W-:Y:S01]  /*6420*/  ULDC UR5, c[0x0][0x154] ;  /* 0x0000550000057ab9 */ /* 0x000fe20000000800 */
[----:B0-----:R-:W-:Y:S02]  /*6430*/  IMAD.MOV R10, RZ, RZ, -R20 ;  /* 0x000000ffff0a7224 */ /* 0x001fe400078e0a14 */
[----:B------:R-:W-:Y:S02]  /*6440*/  IMAD.IADD R5, R5, 0x1, R11 ;  /* 0x0000000105057824 */ /* 0x000fe400078e020b */
[----:B-1----:R-:W-:Y:S01]  /*6450*/  IMAD R17, R18, R10, R17 ;  /* 0x0000000a12117224 */ /* 0x002fe200078e0211 */
[----:B------:R-:W-:Y:S02]  /*6460*/  I2FP.F32.U32 R10, R6 ;  /* 0x00000006000a7245 */ /* 0x000fe40000201000 */
[--C-:B------:R-:W-:Y:S02]  /*6470*/  SHF.R.U64 R18, R4, UR4, R5.reuse ;  /* 0x0000000404127c19 */ /* 0x100fe40008001205 */
[----:B------:R-:W-:Y:S01]  /*6480*/  SHF.R.U32.HI R5, RZ, UR4, R5 ;  /* 0x00000004ff057c19 */ /* 0x000fe20008011605 */
[----:B------:R-:W-:Y:S01]  /*6490*/  FMUL R10, R10, UR5 ;  /* 0x000000050a0a7c20 */ /* 0x000fe20008400000 */
[----:B------:R-:W-:-:S02]  /*64a0*/  ULDC UR4, c[0x0][0x608] ;  /* 0x0001820000047ab9 */ /* 0x000fc40000000800 */
[--C-:B------:R-:W-:Y:S01]  /*64b0*/  SHF.R.U64 R20, R18, UR4, R5.reuse ;  /* 0x0000000412147c19 */ /* 0x100fe20008001205 */
[----:B------:R0:W1:Y:S01]  /*64c0*/  F2I.U32.TRUNC.NTZ R22, R10 ;  /* 0x0000000a00167305 */ /* 0x000062000020f000 */
[----:B------:R-:W-:Y:S01]  /*64d0*/  SHF.R.U32.HI R5, RZ, UR4, R5 ;  /* 0x00000004ff057c19 */ /* 0x000fe20008011605 */
[----:B------:R-:W-:-:S03]  /*64e0*/  ULDC UR4, c[0x0][0x658] ;  /* 0x0001960000047ab9 */ /* 0x000fc60000000800 */
[--C-:B------:R-:W-:Y:S02]  /*64f0*/  SHF.R.U64 R19, R20, UR4, R5.reuse ;  /* 0x0000000414137c19 */ /* 0x100fe40008001205 */
[----:B------:R-:W-:-:S03]  /*6500*/  SHF.R.U32.HI R23, RZ, UR4, R5 ;  /* 0x00000004ff177c19 */ /* 0x000fc60008011605 */
[----:B------:R-:W-:Y:S02]  /*6510*/  IMAD.MOV.U32 R4, RZ, RZ, R19 ;  /* 0x000000ffff047224 */ /* 0x000fe400078e0013 */
[----:B------:R-:W-:Y:S01]  /*6520*/  IMAD.MOV.U32 R5, RZ, RZ, R23 ;  /* 0x000000ffff057224 */ /* 0x000fe200078e0017 */
[----:B0-----:R-:W-:Y:S06]  /*6530*/  @!P1 BRA `(.L_x_118) ;  /* 0x0000000000289947 */ /* 0x001fec0003800000 */
        /* <DEDUP_REMOVED lines=10> */
.L_x_118:
[----:B------:R-:W-:Y:S01]  /*65e0*/  ULDC UR4, c[0x0][0x648] ;  /* 0x0001920000047ab9 */ /* 0x000fe20000000800 */
[----:B-1----:R-:W-:Y:S01]  /*65f0*/  IMAD.MOV R22, RZ, RZ, -R22 ;  /* 0x000000ffff167224 */ /* 0x002fe200078e0a16 */
[----:B------:R-:W-:Y:S01]  /*6600*/  SHF.R.U64 R5, R4, UR4, R5 ;  /* 0x0000000404057c19 */ /* 0x000fe20008001205 */
[----:B------:R-:W-:Y:S01]  /*6610*/  ULDC UR4, c[0x0][0x638] ;  /* 0x00018e0000047ab9 */ /* 0x000fe20000000800 */
[----:B------:R-:W-:Y:S01]  /*6620*/  LOP3.LUT R4, R20, UR17, RZ, 0xc0, !PT ;  /* 0x0000001114047c12 */ /* 0x000fe2000f8ec0ff */
[----:B--2---:R-:W-:Y:S01]  /*6630*/  @P4 IMAD R17, R21, R22, R6 ;  /* 0x0000001615114224 */ /* 0x004fe200078e0206 */
[----:B------:R-:W-:Y:S01]  /*6640*/  LOP3.LUT R18, R18, UR16, RZ, 0xc0, !PT ;  /* 0x0000001012127c12 */ /* 0x000fe2000f8ec0ff */
[----:B------:R-:W-:Y:S01]  /*6650*/  IMAD.MOV R6, RZ, RZ, -R5 ;  /* 0x000000ffff067224 */ /* 0x000fe200078e0a05 */
[----:B------:R-:W-:Y:S01]  /*6660*/  ULDC UR5, c[0x0][0x610] ;  /* 0x0001840000057ab9 */ /* 0x000fe20000000800 */
[----:B------:R-:W-:Y:S02]  /*6670*/  IMAD R4, R5, UR18, R4 ;  /* 0x0000001205047c24 */ /* 0x000fe4000f8e0204 */
[----:B------:R-:W-:Y:S01]  /*6680*/  IMAD R19, R6, UR4, R19 ;  /* 0x0000000406137c24 */ /* 0x000fe2000f8e0213 */
[----:B------:R-:W-:Y:S01]  /*6690*/  ULDC UR4, c[0x0][0x600] ;  /* 0x0001800000047ab9 */ /* 0x000fe20000000800 */
[----:B------:R-:W-:-:S02]  /*66a0*/  IMAD R17, R4, UR5, R17 ;  /* 0x0000000504117c24 */ /* 0x000fc4000f8e0211 */
[----:B------:R-:W-:Y:S02]  /*66b0*/  IMAD R6, R19, UR4, R18 ;  /* 0x0000000413067c24 */ /* 0x000fe4000f8e0212 */
[----:B------:R-:W-:Y:S02]  /*66c0*/  IMAD.MOV.U32 R10, RZ, RZ, 0x1 ;  /* 0x00000001ff0a7424 */ /* 0x000fe400078e00ff */
[----:B------:R-:W-:Y:S01]  /*66d0*/  IMAD.MOV.U32 R5, RZ, RZ, R16 ;  /* 0x000000ffff057224 */ /* 0x000fe200078e0010 */
[----:B------:R-:W-:Y:S02]  /*66e0*/  SEL R4, R6, R17, !P4 ;  /* 0x0000001106047207 */ /* 0x000fe40006000000 */
[----:B------:R-:W-:-:S07]  /*66f0*/  SEL R6, R17, R6, !P4 ;  /* 0x0000000611067207 */ /* 0x000fce0006000000 */
.L_x_116:
[----:B------:R-:W-:Y:S05]  /*6700*/  BSYNC B1 ;  /* 0x0000000000017941 */ /* 0x000fea0003800000 */
.L_x_115:
[----:B------:R-:W-:-:S13]  /*6710*/  LOP3.LUT P1, RZ, R10, 0xff, RZ, 0xc0, !PT ;  /* 0x000000ff0aff7812 */ /* 0x000fda000782c0ff */
[----:B------:R-:W-:Y:S05]  /*6720*/  @P1 BRA `(.L_x_119) ;  /* 0xfffffff4004c1947 */ /* 0x000fea000383ffff */
[----:B------:R-:W-:Y:S05]  /*6730*/  BSYNC B0 ;  /* 0x0000000000007941 */ /* 0x000fea0003800000 */
.L_x_107:
[----:B------:R-:W-:-:S03]  /*6740*/  UMOV UR4, 0xffffffff ;  /* 0xffffffff00047882 */ /* 0x000fc60000000000 */
[----:B------:R-:W-:Y:S05]  /*6750*/  BRA.DIV UR4, `(.L_x_120) ;  /* 0x00000022049c7947 */ /* 0x000fea000b800000 */
[----:B------:R-:W-:-:S13]  /*6760*/  ELECT P0, URZ, PT ;  /* 0x00000000003f782f */ /* 0x000fda0003800000 */
.L_x_188:
[----:B------:R-:W-:Y:S04]  /*6770*/  BSSY B0, `(.L_x_121) ;  /* 0x00001ff000007945 */ /* 0x000fe80003800000 */
[----:B------:R-:W-:Y:S05]  /*6780*/  @!P0 BRA `(.L_x_122) ;  /* 0x0000001c00f48947 */ /* 0x000fea0003800000 */
[----:B------:R-:W-:-:S04]  /*6790*/  LOP3.LUT R7, R7, 0x2, RZ, 0xfc, !PT ;  /* 0x0000000207077812 */ /* 0x000fc800078efcff */
[----:B------:R-:W-:-:S13]  /*67a0*/  ISETP.NE.AND P0, PT, R7, 0x3, PT ;  /* 0x000000030700780c */ /* 0x000fda0003f05270 */
[----:B------:R-:W-:Y:S05]  /*67b0*/  @!P0 BRA `(.L_x_123) ;  /* 0x0000000000048947 */ /* 0x000fea0003800000 */
[----:B------:R-:W-:Y:S01]  /*67c0*/  BPT.TRAP 0x1 ;  /* 0x000000040000795c */ /* 0x000fe20000300000 */
.L_x_123:
[----:B------:R-:W0:Y:S01]  /*67d0*/  S2R R3, SR_CgaCtaId ;  /* 0x0000000000037919 */ /* 0x000e220000008800 */
[----:B------:R-:W-:Y:S02]  /*67e0*/  MOV R0, 0x400 ;  /* 0x0000040000007802 */ /* 0x000fe40000000f00 */
[----:B------:R-:W-:Y:S02]  /*67f0*/  SHF.L.U32 R2, R13, 0x1f, RZ ;  /* 0x0000001f0d027819 */ /* 0x000fe400000006ff */
[----:B0-----:R-:W-:-:S05]  /*6800*/  LEA R3, R3, R0, 0x18 ;  /* 0x0000000003037211 */ /* 0x001fca00078ec0ff */
[----:B------:R-:W-:-:S04]  /*6810*/  VIADD R3, R3, 0x1c0 ;  /* 0x000001c003037836 */ /* 0x000fc80000000000 */
[C---:B------:R-:W-:Y:S02]  /*6820*/  IMAD R5, R12.reuse, 0x8, R3 ;  /* 0x000000080c057824 */ /* 0x040fe400078e0203 */
[----:B------:R-:W-:Y:S02]  /*6830*/  VIADD R12, R12, 0x1 ;  /* 0x000000010c0c7836 */ /* 0x000fe40000000000 */
[----:B------:R-:W0:Y:S03]  /*6840*/  SYNCS.PHASECHK.TRANS64.TRYWAIT P0, [R5+URZ], R2 ;  /* 0x00000002050075a7 */ /* 0x000e26000800017f */
[----:B------:R-:W-:-:S04]  /*6850*/  ISETP.NE.AND P1, PT, R12, 0x38, PT ;  /* 0x000000380c00780c */ /* 0x000fc80003f25270 */
[----:B------:R-:W-:Y:S02]  /*6860*/  SEL R0, RZ, 0x1, P1 ;  /* 0x00000001ff007807 */ /* 0x000fe40000800000 */
[----:B------:R-:W-:Y:S02]  /*6870*/  SEL R12, R12, RZ, P1 ;  /* 0x000000ff0c0c7207 */ /* 0x000fe40000800000 */
[----:B------:R-:W-:-:S03]  /*6880*/  LOP3.LUT R13, R13, R0, RZ, 0x3c, !PT ;  /* 0x000000000d0d7212 */ /* 0x000fc600078e3cff */
[----:B------:R-:W-:Y:S01]  /*6890*/  IMAD R7, R12, 0x8, R3 ;  /* 0x000000080c077824 */ /* 0x000fe200078e0203 */
[----:B------:R-:W-:Y:S01]  /*68a0*/  SHF.L.U32 R4, R13, 0x1f, RZ ;  /* 0x0000001f0d047819 */ /* 0x000fe200000006ff */
[----:B0-----:R-:W-:Y:S06]  /*68b0*/  @!P0 BRA `(.L_x_124) ;  /* 0x0000002000688947 */ /* 0x001fec0003800000 */
.L_x_189:
[----:B------:R-:W1:Y:S01]  /*68c0*/  SYNCS.PHASECHK.TRANS64.TRYWAIT P0, [R7+URZ], R4 ;  /* 0x00000004070075a7 */ /* 0x000e62000800017f */
[----:B------:R-:W-:-:S05]  /*68d0*/  VIADD R0, R12, 0x1 ;  /* 0x000000010c007836 */ /* 0x000fca0000000000 */
[----:B------:R-:W-:-:S04]  /*68e0*/  ISETP.NE.AND P1, PT, R0, 0x38, PT ;  /* 0x000000380000780c */ /* 0x000fc80003f25270 */
[----:B0-----:R-:W-:Y:S02]  /*68f0*/  SEL R2, RZ, 0x1, P1 ;  /* 0x00000001ff027807 */ /* 0x001fe40000800000 */
[----:B------:R-:W-:Y:S02]  /*6900*/  SEL R0, R0, RZ, P1 ;  /* 0x000000ff00007207 */ /* 0x000fe40000800000 */
[----:B------:R-:W-:-:S03]  /*6910*/  LOP3.LUT R13, R13, R2, RZ, 0x3c, !PT ;  /* 0x000000020d0d7212 */ /* 0x000fc600078e3cff */
[----:B------:R-:W-:Y:S01]  /*6920*/  IMAD R6, R0, 0x8, R3 ;  /* 0x0000000800067824 */ /* 0x000fe200078e0203 */
[----:B------:R-:W-:Y:S01]  /*6930*/  SHF.L.U32 R5, R13, 0x1f, RZ ;  /* 0x0000001f0d057819 */ /* 0x000fe200000006ff */
[----:B-1----:R-:W-:Y:S06]  /*6940*/  @!P0 BRA `(.L_x_125) ;  /* 0x0000002000588947 */ /* 0x002fec0003800000 */
.L_x_190:
[----:B------:R-:W1:Y:S01]  /*6950*/  SYNCS.PHASECHK.TRANS64.TRYWAIT P0, [R6+URZ], R5 ;  /* 0x00000005060075a7 */ /* 0x000e62000800017f */
[----:B------:R-:W-:-:S05]  /*6960*/  VIADD R0, R0, 0x1 ;  /* 0x0000000100007836 */ /* 0x000fca0000000000 */
[----:B------:R-:W-:-:S04]  /*6970*/  ISETP.NE.AND P1, PT, R0, 0x38, PT ;  /* 0x000000380000780c */ /* 0x000fc80003f25270 */
[----:B------:R-:W-:Y:S02]  /*6980*/  SEL R2, RZ, 0x1, P1 ;  /* 0x00000001ff027807 */ /* 0x000fe40000800000 */
[----:B------:R-:W-:Y:S02]  /*6990*/  SEL R0, R0, RZ, P1 ;  /* 0x000000ff00007207 */ /* 0x000fe40000800000 */
[----:B------:R-:W-:-:S03]  /*69a0*/  LOP3.LUT R13, R13, R2, RZ, 0x3c, !PT ;  /* 0x000000020d0d7212 */ /* 0x000fc600078e3cff */
[----:B0-----:R-:W-:Y:S01]  /*69b0*/  IMAD R7, R0, 0x8, R3 ;  /* 0x0000000800077824 */ /* 0x001fe200078e0203 */
[----:B------:R-:W-:Y:S01]  /*69c0*/  SHF.L.U32 R4, R13, 0x1f, RZ ;  /* 0x0000001f0d047819 */ /* 0x000fe200000006ff */
[----:B-1----:R-:W-:Y:S06]  /*69d0*/  @!P0 BRA `(.L_x_126) ;  /* 0x0000002000488947 */ /* 0x002fec0003800000 */
.L_x_191:
        /* <DEDUP_REMOVED lines=9> */
.L_x_192:
        /* <DEDUP_REMOVED lines=9> */
.L_x_193:
        /* <DEDUP_REMOVED lines=9> */
.L_x_194:
        /* <DEDUP_REMOVED lines=9> */
.L_x_195:
        /* <DEDUP_REMOVED lines=9> */
.L_x_196:
        /* <DEDUP_REMOVED lines=9> */
.L_x_197:
        /* <DEDUP_REMOVED lines=9> */
.L_x_198:
        /* <DEDUP_REMOVED lines=9> */
.L_x_199:
        /* <DEDUP_REMOVED lines=9> */
.L_x_200:
        /* <DEDUP_REMOVED lines=9> */
.L_x_201:
        /* <DEDUP_REMOVED lines=9> */
.L_x_202:
        /* <DEDUP_REMOVED lines=9> */
.L_x_203:
        /* <DEDUP_REMOVED lines=9> */
.L_x_204:
        /* <DEDUP_REMOVED lines=9> */
.L_x_205:
        /* <DEDUP_REMOVED lines=9> */
.L_x_206:
        /* <DEDUP_REMOVED lines=9> */
.L_x_207:
        /* <DEDUP_REMOVED lines=9> */
.L_x_208:
        /* <DEDUP_REMOVED lines=9> */
.L_x_209:
        /* <DEDUP_REMOVED lines=9> */
.L_x_210:
        /* <DEDUP_REMOVED lines=9> */
.L_x_211:
        /* <DEDUP_REMOVED lines=9> */
.L_x_212:
        /* <DEDUP_REMOVED lines=9> */
.L_x_213:
        /* <DEDUP_REMOVED lines=9> */
.L_x_214:
        /* <DEDUP_REMOVED lines=9> */
.L_x_215:
        /* <DEDUP_REMOVED lines=9> */
.L_x_216:
        /* <DEDUP_REMOVED lines=9> */
.L_x_217:
        /* <DEDUP_REMOVED lines=9> */
.L_x_218:
        /* <DEDUP_REMOVED lines=9> */
.L_x_219:
        /* <DEDUP_REMOVED lines=9> */
.L_x_220:
        /* <DEDUP_REMOVED lines=9> */
.L_x_221:
        /* <DEDUP_REMOVED lines=9> */
.L_x_222:
        /* <DEDUP_REMOVED lines=9> */
.L_x_223:
        /* <DEDUP_REMOVED lines=9> */
.L_x_224:
        /* <DEDUP_REMOVED lines=9> */
.L_x_225:
        /* <DEDUP_REMOVED lines=9> */
.L_x_226:
        /* <DEDUP_REMOVED lines=9> */
.L_x_227:
        /* <DEDUP_REMOVED lines=9> */
.L_x_228:
        /* <DEDUP_REMOVED lines=9> */
.L_x_229:
        /* <DEDUP_REMOVED lines=9> */
.L_x_230:
        /* <DEDUP_REMOVED lines=9> */
.L_x_231:
        /* <DEDUP_REMOVED lines=9> */
.L_x_232:
        /* <DEDUP_REMOVED lines=9> */
.L_x_233:
        /* <DEDUP_REMOVED lines=9> */
.L_x_234:
        /* <DEDUP_REMOVED lines=9> */
.L_x_235:
        /* <DEDUP_REMOVED lines=9> */
.L_x_236:
        /* <DEDUP_REMOVED lines=9> */
.L_x_237:
        /* <DEDUP_REMOVED lines=9> */
.L_x_238:
        /* <DEDUP_REMOVED lines=9> */
.L_x_239:
        /* <DEDUP_REMOVED lines=9> */
.L_x_240:
        /* <DEDUP_REMOVED lines=9> */
.L_x_241:
        /* <DEDUP_REMOVED lines=9> */
.L_x_242:
[----:B------:R-:W1:Y:S01]  /*8690*/  SYNCS.PHASECHK.TRANS64.TRYWAIT P0, [R6+URZ], R5 ;  /* 0x00000005060075a7 */ /* 0x000e62000800017f */
[----:B------:R-:W-:-:S05]  /*86a0*/  VIADD R0, R0, 0x1 ;  /* 0x0000000100007836 */ /* 0x000fca0000000000 */
[----:B------:R-:W-:-:S04]  /*86b0*/  ISETP.NE.AND P1, PT, R0, 0x38, PT ;  /* 0x000000380000780c */ /* 0x000fc80003f25270 */
[----:B------:R-:W-:Y:S02]  /*86c0*/  SEL R2, RZ, 0x1, P1 ;  /* 0x00000001ff027807 */ /* 0x000fe40000800000 */
[----:B------:R-:W-:Y:S02]  /*86d0*/  SEL R0, R0, RZ, P1 ;  /* 0x000000ff00007207 */ /* 0x000fe40000800000 */
[----:B------:R-:W-:Y:S01]  /*86e0*/  LOP3.LUT R2, R13, R2, RZ, 0x3c, !PT ;  /* 0x000000020d027212 */ /* 0x000fe200078e3cff */
[----:B-1----:R-:W-:Y:S06]  /*86f0*/  @!P0 BRA `(.L_x_178) ;  /* 0x0000001400108947 */ /* 0x002fec0003800000 */
.L_x_243:
[----:B------:R-:W-:Y:S01]  /*8700*/  IMAD R3, R0, 0x8, R3 ;  /* 0x0000000800037824 */ /* 0x000fe200078e0203 */
[----:B------:R-:W-:-:S07]  /*8710*/  SHF.L.U32 R0, R2, 0x1f, RZ ;  /* 0x0000001f02007819 */ /* 0x000fce00000006ff */
.L_x_179:
[----:B--2---:R2:W3:Y:S02]  /*8720*/  SYNCS.PHASECHK.TRANS64.TRYWAIT P0, [R3+URZ], R0 ;  /* 0x00000000030075a7 */ /* 0x0044e4000800017f */
[----:B---3--:R-:W-:Y:S05]  /*8730*/  @!P0 NANOSLEEP.SYNCS 0x989680 ;  /* 0x009896800000895d */ /* 0x008fea0003900000 */
[----:B------:R-:W3:Y:S02]  /*8740*/  @!P0 SYNCS.PHASECHK.TRANS64 P0, [R3+URZ], R0 ;  /* 0x00000000030085a7 */ /* 0x000ee4000800007f */
[----:B---3--:R-:W-:Y:S05]  /*8750*/  @!P0 BRA `(.L_x_179) ;  /* 0xfffffffc00f08947 */ /* 0x008fea000383ffff */
.L_x_122:
[----:B------:R-:W-:Y:S05]  /*8760*/  BSYNC B0 ;  /* 0x0000000000007941 */ /* 0x000fea0003800000 */
.L_x_121:
[----:B------:R-:W-:Y:S05]  /*8770*/  EXIT ;  /* 0x000000000000794d */ /* 0x000fea0003800000 */
.L_x_16:
[----:B0-----:R-:W-:-:S04]  /*8780*/  IMAD.U32 R15, RZ, RZ, UR15 ;  /* 0x0000000fff0f7e24 */ /* 0x001fc8000f8e00ff */
[----:B------:R0:W1:Y:S03]  /*8790*/  SYNCS.PHASECHK.TRANS64.TRYWAIT P0, [R15+URZ+-0x8], R14 ;  /* 0xfffff80e0f0075a7 */ /* 0x000066000800017f */
[----:B-1----:R-:W-:Y:S05]  /*87a0*/  @!P0 NANOSLEEP.SYNCS 0x989680 ;  /* 0x009896800000895d */ /* 0x002fea0003900000 */
[----:B------:R-:W1:Y:S02]  /*87b0*/  @!P0 SYNCS.PHASECHK.TRANS64 P0, [R15+URZ+-0x8], R14 ;  /* 0xfffff80e0f0085a7 */ /* 0x000e64000800007f */
[----:B-1----:R-:W-:Y:S05]  /*87c0*/  @!P0 BRA `(.L_x_16) ;  /* 0xfffffffc00ec8947 */ /* 0x002fea000383ffff */
[----:B------:R-:W-:Y:S05]  /*87d0*/  BRA `(.L_x_180) ;  /* 0xffffff9000e87947 */ /* 0x000fea000383ffff */
.L_x_21:
[----:B-1----:R-:W-:-:S04]  /*87e0*/  IMAD.U32 R15, RZ, RZ, UR6 ;  /* 0x00000006ff0f7e24 */ /* 0x002fc8000f8e00ff */
[----:B------:R1:W2:Y:S03]  /*87f0*/  SYNCS.PHASECHK.TRANS64.TRYWAIT P0, [R15+URZ], R14 ;  /* 0x0000000e0f0075a7 */ /* 0x0002a6000800017f */
[----:B--2---:R-:W-:Y:S05]  /*8800*/  @!P0 NANOSLEEP.SYNCS 0x989680 ;  /* 0x009896800000895d */ /* 0x004fea0003900000 */
[----:B------:R-:W2:Y:S02]  /*8810*/  @!P0 SYNCS.PHASECHK.TRANS64 P0, [R15+URZ], R14 ;  /* 0x0000000e0f0085a7 */ /* 0x000ea4000800007f */
[----:B--2---:R-:W-:Y:S05]  /*8820*/  @!P0 BRA `(.L_x_21) ;  /* 0xfffffffc00ec8947 */ /* 0x004fea000383ffff */
[----:B------:R-:W-:Y:S05]  /*8830*/  BRA `(.L_x_20) ;  /* 0xffffff9400907947 */ /* 0x000fea000383ffff */
.L_x_27:
[----:B-1----:R-:W-:-:S04]  /*8840*/  IMAD.U32 R16, RZ, RZ, UR9 ;  /* 0x00000009ff107e24 */ /* 0x002fc8000f8e00ff */
[----:B------:R1:W2:Y:S03]  /*8850*/  SYNCS.PHASECHK.TRANS64.TRYWAIT P0, [R16+URZ], R15 ;  /* 0x0000000f100075a7 */ /* 0x0002a6000800017f */
[----:B--2---:R-:W-:Y:S05]  /*8860*/  @!P0 NANOSLEEP.SYNCS 0x989680 ;  /* 0x009896800000895d */ /* 0x004fea0003900000 */
[----:B------:R-:W2:Y:S02]  /*8870*/  @!P0 SYNCS.PHASECHK.TRANS64 P0, [R16+URZ], R15 ;  /* 0x0000000f100085a7 */ /* 0x000ea4000800007f */
[----:B--2---:R-:W-:Y:S05]  /*8880*/  @!P0 BRA `(.L_x_27) ;  /* 0xfffffffc00ec8947 */ /* 0x004fea000383ffff */
[----:B------:R-:W-:Y:S05]  /*8890*/  BRA `(.L_x_26) ;  /* 0xffffff9800d07947 */ /* 0x000fea000383ffff */
.L_x_35:
[----:B0-----:R-:W-:-:S04]  /*88a0*/  IMAD.U32 R15, RZ, RZ, UR15 ;  /* 0x0000000fff0f7e24 */ /* 0x001fc8000f8e00ff */
[----:B------:R0:W1:Y:S03]  /*88b0*/  SYNCS.PHASECHK.TRANS64.TRYWAIT P0, [R15+URZ+0x8], R14 ;  /* 0x0000080e0f0075a7 */ /* 0x000066000800017f */
[----:B-1----:R-:W-:Y:S05]  /*88c0*/  @!P0 NANOSLEEP.SYNCS 0x989680 ;  /* 0x009896800000895d */ /* 0x002fea0003900000 */
[----:B------:R-:W1:Y:S02]  /*88d0*/  @!P0 SYNCS.PHASECHK.TRANS64 P0, [R15+URZ+0x8], R14 ;  /* 0x0000080e0f0085a7 */ /* 0x000e64000800007f */
[----:B-1----:R-:W-:Y:S05]  /*88e0*/  @!P0 BRA `(.L_x_35) ;  /* 0xfffffffc00ec8947 */ /* 0x002fea000383ffff */
[----:B------:R-:W-:Y:S05]  /*88f0*/  BRA `(.L_x_181) ;  /* 0xffffffa000f47947 */ /* 0x000fea000383ffff */
.L_x_108:
[----:B------:R-:W-:Y:S01]  /*8900*/  BSSY B1, `(.L_x_182) ;  /* 0x0000006000017945 */ /* 0x000fe20003800000 */
[----:B------:R-:W-:-:S07]  /*8910*/  IMAD.MOV.U32 R10, RZ, RZ, -0x1 ;  /* 0xffffffffff0a7424 */ /* 0x000fce00078e00ff */
[----:B------:R-:W-:Y:S05]  /*8920*/  WARPSYNC.COLLECTIVE R10, `(.L_x_183) ;  /* 0x000000000a0c7348 */ /* 0x000fea0003c00000 */
[----:B------:R-:W-:Y:S02]  /*8930*/  ELECT P1, UR62, PT ;  /* 0x00000000003e782f */ /* 0x000fe40003820000 */
[----:B------:R-:W-:Y:S01]  /*8940*/  MOV R10, UR62 ;  /* 0x0000003e000a7c02 */ /* 0x000fe20008000f00 */
[----:B------:R-:W-:Y:S10]  /*8950*/  ENDCOLLECTIVE ;  /* 0x000000000000791b */ /* 0x000ff40003800000 */
.L_x_183:
[----:B------:R-:W-:Y:S05]  /*8960*/  BSYNC B1 ;  /* 0x0000000000017941 */ /* 0x000fea0003800000 */
.L_x_182:
[----:B------:R-:W-:Y:S05]  /*8970*/  BRA `(.L_x_184) ;  /* 0xffffffd000c47947 */ /* 0x000fea000383ffff */
.L_x_111:
[----:B-1----:R1:W2:Y:S02]  /*8980*/  SYNCS.PHASECHK.TRANS64.TRYWAIT P1, [R19+URZ+0x1c0], R10 ;  /* 0x0001c00a130075a7 */ /* 0x0022a4000802017f */
[----:B--2---:R-:W-:Y:S05]  /*8990*/  @!P1 NANOSLEEP.SYNCS 0x989680 ;  /* 0x009896800000995d */ /* 0x004fea0003900000 */
[----:B------:R-:W2:Y:S02]  /*89a0*/  @!P1 SYNCS.PHASECHK.TRANS64 P1, [R19+URZ+0x1c0], R10 ;  /* 0x0001c00a130095a7 */ /* 0x000ea4000802007f */
[----:B--2---:R-:W-:Y:S05]  /*89b0*/  @!P1 BRA `(.L_x_111) ;  /* 0xfffffffc00f09947 */ /* 0x004fea000383ffff */
[----:B------:R-:W-:Y:S05]  /*89c0*/  BRA `(.L_x_185) ;  /* 0xffffffd000f87947 */ /* 0x000fea000383ffff */
.L_x_120:
[----:B------:R-:W-:Y:S01]  /*89d0*/  BSSY B0, `(.L_x_186) ;  /* 0x0000006000007945 */ /* 0x000fe20003800000 */
[----:B------:R-:W-:-:S07]  /*89e0*/  IMAD.MOV.U32 R10, RZ, RZ, -0x1 ;  /* 0xffffffffff0a7424 */ /* 0x000fce00078e00ff */
[----:B------:R-:W-:Y:S05]  /*89f0*/  WARPSYNC.COLLECTIVE R10, `(.L_x_187) ;  /* 0x000000000a0c7348 */ /* 0x000fea0003c00000 */
[----:B------:R-:W-:Y:S02]  /*8a00*/  ELECT P1, UR62, PT ;  /* 0x00000000003e782f */ /* 0x000fe40003820000 */
[----:B------:R-:W-:Y:S01]  /*8a10*/  MOV R10, UR62 ;  /* 0x0000003e000a7c02 */ /* 0x000fe20008000f00 */
[----:B------:R-:W-:Y:S10]  /*8a20*/  ENDCOLLECTIVE ;  /* 0x000000000000791b */ /* 0x000ff40003800000 */
.L_x_187:
[----:B------:R-:W-:Y:S05]  /*8a30*/  BSYNC B0 ;  /* 0x0000000000007941 */ /* 0x000fea0003800000 */
.L_x_186:
[----:B------:R-:W-:Y:S01]  /*8a40*/  PLOP3.LUT P0, PT, P1, PT, PT, 0x80, 0x0 ;  /* 0x000000000000781c */ /* 0x000fe20000f0f070 */
[----:B------:R-:W-:-:S12]  /*8a50*/  BRA `(.L_x_188) ;  /* 0xffffffdc00447947 */ /* 0x000fd8000383ffff */
.L_x_124:
[----:B0-----:R0:W1:Y:S02]  /*8a60*/  SYNCS.PHASECHK.TRANS64.TRYWAIT P0, [R5+URZ], R2 ;  /* 0x00000002050075a7 */ /* 0x001064000800017f */
[----:B-1----:R-:W-:Y:S05]  /*8a70*/  @!P0 NANOSLEEP.SYNCS 0x989680 ;  /* 0x009896800000895d */ /* 0x002fea0003900000 */
[----:B------:R-:W1:Y:S02]  /*8a80*/  @!P0 SYNCS.PHASECHK.TRANS64 P0, [R5+URZ], R2 ;  /* 0x00000002050085a7 */ /* 0x000e64000800007f */
[----:B-1----:R-:W-:Y:S05]  /*8a90*/  @!P0 BRA `(.L_x_124) ;  /* 0xfffffffc00f08947 */ /* 0x002fea000383ffff */
[----:B------:R-:W-:Y:S05]  /*8aa0*/  BRA `(.L_x_189) ;  /* 0xffffffdc00847947 */ /* 0x000fea000383ffff */
.L_x_125:
[----:B0-----:R0:W1:Y:S02]  /*8ab0*/  SYNCS.PHASECHK.TRANS64.TRYWAIT P0, [R7+URZ], R4 ;  /* 0x00000004070075a7 */ /* 0x001064000800017f */
[----:B-1----:R-:W-:Y:S05]  /*8ac0*/  @!P0 NANOSLEEP.SYNCS 0x989680 ;  /* 0x009896800000895d */ /* 0x002fea0003900000 */
[----:B------:R-:W1:Y:S02]  /*8ad0*/  @!P0 SYNCS.PHASECHK.TRANS64 P0, [R7+URZ], R4 ;  /* 0x00000004070085a7 */ /* 0x000e64000800007f */
[----:B-1----:R-:W-:Y:S05]  /*8ae0*/  @!P0 BRA `(.L_x_125) ;  /* 0xfffffffc00f08947 */ /* 0x002fea000383ffff */
[----:B------:R-:W-:Y:S05]  /*8af0*/  BRA `(.L_x_190) ;  /* 0xffffffdc00947947 */ /* 0x000fea000383ffff */
.L_x_126:
[----:B0-----:R0:W1:Y:S02]  /*8b00*/  SYNCS.PHASECHK.TRANS64.TRYWAIT P0, [R6+URZ], R5 ;  /* 0x00000005060075a7 */ /* 0x001064000800017f */
[----:B-1----:R-:W-:Y:S05]  /*8b10*/  @!P0 NANOSLEEP.SYNCS 0x989680 ;  /* 0x009896800000895d */ /* 0x002fea0003900000 */
[----:B------:R-:W1:Y:S02]  /*8b20*/  @!P0 SYNCS.PHASECHK.TRANS64 P0, [R6+URZ], R5 ;  /* 0x00000005060085a7 */ /* 0x000e64000800007f */
[----:B-1----:R-:W-:Y:S05]  /*8b30*/  @!P0 BRA `(.L_x_126) ;  /* 0xfffffffc00f08947 */ /* 0x002fea000383ffff */
[----:B------:R-:W-:Y:S05]  /*8b40*/  BRA `(.L_x_191) ;  /* 0xffffffdc00a47947 */ /* 0x000fea000383ffff */
.L_x_127:
[----:B0-----:R0:W1:Y:S02]  /*8b50*/  SYNCS.PHASECHK.TRANS64.TRYWAIT P0, [R7+URZ], R4 ;  /* 0x00000004070075a7 */ /* 0x001064000800017f */
[----:B-1----:R-:W-:Y:S05]  /*8b60*/  @!P0 NANOSLEEP.SYNCS 0x989680 ;  /* 0x009896800000895d */ /* 0x002fea0003900000 */
[----:B------:R-:W1:Y:S02]  /*8b70*/  @!P0 SYNCS.PHASECHK.TRANS64 P0, [R7+URZ], R4 ;  /* 0x00000004070085a7 */ /* 0x000e64000800007f */
[----:B-1----:R-:W-:Y:S05]  /*8b80*/  @!P0 BRA `(.L_x_127) ;  /* 0xfffffffc00f08947 */ /* 0x002fea000383ffff */
[----:B------:R-:W-:Y:S05]  /*8b90*/  BRA `(.L_x_192) ;  /* 0xffffffdc00b47947 */ /* 0x000fea000383ffff */
.L_x_128:
[----:B0-----:R0:W1:Y:S02]  /*8ba0*/  SYNCS.PHASECHK.TRANS64.TRYWAIT P0, [R6+URZ], R5 ;  /* 0x00000005060075a7 */ /* 0x001064000800017f */
[----:B-1----:R-:W-:Y:S05]  /*8bb0*/  @!P0 NANOSLEEP.SYNCS 0x989680 ;  /* 0x009896800000895d */ /* 0x002fea0003900000 */
[----:B------:R-:W1:Y:S02]  /*8bc0*/  @!P0 SYNCS.PHASECHK.TRANS64 P0, [R6+URZ], R5 ;  /* 0x00000005060085a7 */ /* 0x000e64000800007f */
[----:B-1----:R-:W-:Y:S05]  /*8bd0*/  @!P0 BRA `(.L_x_128) ;  /* 0xfffffffc00f08947 */ /* 0x002fea000383ffff */
[----:B------:R-:W-:Y:S05]  /*8be0*/  BRA `(.L_x_193) ;  /* 0xffffffdc00c47947 */ /* 0x000fea000383ffff */
.L_x_129:
[----:B0-----:R0:W1:Y:S02]  /*8bf0*/  SYNCS.PHASECHK.TRANS64.TRYWAIT P0, [R7+URZ], R4 ;  /* 0x00000004070075a7 */ /* 0x001064000800017f */
[----:B-1----:R-:W-:Y:S05]  /*8c00*/  @!P0 NANOSLEEP.SYNCS 0x989680 ;  /* 0x009896800000895d */ /* 0x002fea0003900000 */
[----:B------:R-:W1:Y:S02]  /*8c10*/  @!P0 SYNCS.PHASECHK.TRANS64 P0, [R7+URZ], R4 ;  /* 0x00000004070085a7 */ /* 0x000e64000800007f */
[----:B-1----:R-:W-:Y:S05]  /*8c20*/  @!P0 BRA `(.L_x_129) ;  /* 0xfffffffc00f08947 */ /* 0x002fea000383ffff */
[----:B------:R-:W-:Y:S05]  /*8c30*/  BRA `(.L_x_194) ;  /* 0xffffffdc00d47947 */ /* 0x000fea000383ffff */
.L_x_130:
[----:B0-----:R0:W1:Y:S02]  /*8c40*/  SYNCS.PHASECHK.TRANS64.TRYWAIT P0, [R6+URZ], R5 ;  /* 0x00000005060075a7 */ /* 0x001064000800017f */
[----:B-1----:R-:W-:Y:S05]  /*8c50*/  @!P0 NANOSLEEP.SYNCS 0x989680 ;  /* 0x009896800000895d */ /* 0x002fea0003900000 */
[----:B------:R-:W1:Y:S02]  /*8c60*/  @!P0 SYNCS.PHASECHK.TRANS64 P0, [R6+URZ], R5 ;  /* 0x00000005060085a7 */ /* 0x000e64000800007f */
[----:B-1----:R-:W-:Y:S05]  /*8c70*/  @!P0 BRA `(.L_x_130) ;  /* 0xfffffffc00f08947 */ /* 0x002fea000383ffff */
[----:B------:R-:W-:Y:S05]  /*8c80*/  BRA `(.L_x_195) ;  /* 0xffffffdc00e47947 */ /* 0x000fea000383ffff */
.L_x_131:
[----:B0-----:R0:W1:Y:S02]  /*8c90*/  SYNCS.PHASECHK.TRANS64.TRYWAIT P0, [R7+URZ], R4 ;  /* 0x00000004070075a7 */ /* 0x001064000800017f */
[----:B-1----:R-:W-:Y:S05]  /*8ca0*/  @!P0 NANOSLEEP.SYNCS 0x989680 ;  /* 0x009896800000895d */ /* 0x002fea0003900000 */
[----:B------:R-:W1:Y:S02]  /*8cb0*/  @!P0 SYNCS.PHASECHK.TRANS64 P0, [R7+URZ], R4 ;  /* 0x00000004070085a7 */ /* 0x000e64000800007f */
[----:B-1----:R-:W-:Y:S05]  /*8cc0*/  @!P0 BRA `(.L_x_131) ;  /* 0xfffffffc00f08947 */ /* 0x002fea000383ffff */
[----:B------:R-:W-:Y:S05]  /*8cd0*/  BRA `(.L_x_196) ;  /* 0xffffffdc00f47947 */ /* 0x000fea000383ffff */
.L_x_132:
[----:B0-----:R0:W1:Y:S02]  /*8ce0*/  SYNCS.PHASECHK.TRANS64.TRYWAIT P0, [R6+URZ], R5 ;  /* 0x00000005060075a7 */ /* 0x001064000800017f */
[----:B-1----:R-:W-:Y:S05]  /*8cf0*/  @!P0 NANOSLEEP.SYNCS 0x989680 ;  /* 0x009896800000895d */ /* 0x002fea0003900000 */
[----:B------:R-:W1:Y:S02]  /*8d00*/  @!P0 SYNCS.PHASECHK.TRANS64 P0, [R6+URZ], R5 ;  /* 0x00000005060085a7 */ /* 0x000e64000800007f */
[----:B-1----:R-:W-:Y:S05]  /*8d10*/  @!P0 BRA `(.L_x_132) ;  /* 0xfffffffc00f08947 */ /* 0x002fea000383ffff */
[----:B------:R-:W-:Y:S05]  /*8d20*/  BRA `(.L_x_197) ;  /* 0xffffffe000047947 */ /* 0x000fea000383ffff */
.L_x_133:
[----:B0-----:R0:W1:Y:S02]  /*8d30*/  SYNCS.PHASECHK.TRANS64.TRYWAIT P0, [R7+URZ], R4 ;  /* 0x00000004070075a7 */ /* 0x001064000800017f */
[----:B-1----:R-:W-:Y:S05]  /*8d40*/  @!P0 NANOSLEEP.SYNCS 0x989680 ;  /* 0x009896800000895d */ /* 0x002fea0003900000 */
[----:B------:R-:W1:Y:S02]  /*8d50*/  @!P0 SYNCS.PHASECHK.TRANS64 P0, [R7+URZ], R4 ;  /* 0x00000004070085a7 */ /* 0x000e64000800007f */
[----:B-1----:R-:W-:Y:S05]  /*8d60*/  @!P0 BRA `(.L_x_133) ;  /* 0xfffffffc00f08947 */ /* 0x002fea000383ffff */
[----:B------:R-:W-:Y:S05]  /*8d70*/  BRA `(.L_x_198) ;  /* 0xffffffe000147947 */ /* 0x000fea000383ffff */
.L_x_134:
[----:B0-----:R0:W1:Y:S02]  /*8d80*/  SYNCS.PHASECHK.TRANS64.TRYWAIT P0, [R6+URZ], R5 ;  /* 0x00000005060075a7 */ /* 0x001064000800017f */
[----:B-1----:R-:W-:Y:S05]  /*8d90*/  @!P0 NANOSLEEP.SYNCS 0x989680 ;  /* 0x009896800000895d */ /* 0x002fea0003900000 */
[----:B------:R-:W1:Y:S02]  /*8da0*/  @!P0 SYNCS.PHASECHK.TRANS64 P0, [R6+URZ], R5 ;  /* 0x00000005060085a7 */ /* 0x000e64000800007f */
[----:B-1----:R-:W-:Y:S05]  /*8db0*/  @!P0 BRA `(.L_x_134) ;  /* 0xfffffffc00f08947 */ /* 0x002fea000383ffff */
[----:B------:R-:W-:Y:S05]  /*8dc0*/  BRA `(.L_x_199) ;  /* 0xffffffe000247947 */ /* 0x000fea000383ffff */
.L_x_135:
[----:B0-----:R0:W1:Y:S02]  /*8dd0*/  SYNCS.PHASECHK.TRANS64.TRYWAIT P0, [R7+URZ], R4 ;  /* 0x00000004070075a7 */ /* 0x001064000800017f */
[----:B-1----:R-:W-:Y:S05]  /*8de0*/  @!P0 NANOSLEEP.SYNCS 0x989680 ;  /* 0x009896800000895d */ /* 0x002fea0003900000 */
[----:B------:R-:W1:Y:S02]  /*8df0*/  @!P0 SYNCS.PHASECHK.TRANS64 P0, [R7+URZ], R4 ;  /* 0x00000004070085a7 */ /* 0x000e64000800007f */
[----:B-1----:R-:W-:Y:S05]  /*8e00*/  @!P0 BRA `(.L_x_135) ;  /* 0xfffffffc00f08947 */ /* 0x002fea000383ffff */
[----:B------:R-:W-:Y:S05]  /*8e10*/  BRA `(.L_x_200) ;  /* 0xffffffe000347947 */ /* 0x000fea000383ffff */
.L_x_136:
[----:B0-----:R0:W1:Y:S02]  /*8e20*/  SYNCS.PHASECHK.TRANS64.TRYWAIT P0, [R6+URZ], R5 ;  /* 0x00000005060075a7 */ /* 0x001064000800017f */
[----:B-1----:R-:W-:Y:S05]  /*8e30*/  @!P0 NANOSLEEP.SYNCS 0x989680 ;  /* 0x009896800000895d */ /* 0x002fea0003900000 */
[----:B------:R-:W1:Y:S02]  /*8e40*/  @!P0 SYNCS.PHASECHK.TRANS64 P0, [R6+URZ], R5 ;  /* 0x00000005060085a7 */ /* 0x000e64000800007f */
[----:B-1----:R-:W-:Y:S05]  /*8e50*/  @!P0 BRA `(.L_x_136) ;  /* 0xfffffffc00f08947 */ /* 0x002fea000383ffff */
[----:B------:R-:W-:Y:S05]  /*8e60*/  BRA `(.L_x_201) ;  /* 0xffffffe000447947 */ /* 0x000fea000383ffff */
.L_x_137:
[----:B0-----:R0:W1:Y:S02]  /*8e70*/  SYNCS.PHASECHK.TRANS64.TRYWAIT P0, [R7+URZ], R4 ;  /* 0x00000004070075a7 */ /* 0x001064000800017f */
[----:B-1----:R-:W-:Y:S05]  /*8e80*/  @!P0 NANOSLEEP.SYNCS 0x989680 ;  /* 0x009896800000895d */ /* 0x002fea0003900000 */
[----:B------:R-:W1:Y:S02]  /*8e90*/  @!P0 SYNCS.PHASECHK.TRANS64 P0, [R7+URZ], R4 ;  /* 0x00000004070085a7 */ /* 0x000e64000800007f */
[----:B-1----:R-:W-:Y:S05]  /*8ea0*/  @!P0 BRA `(.L_x_137) ;  /* 0xfffffffc00f08947 */ /* 0x002fea000383ffff */
[----:B------:R-:W-:Y:S05]  /*8eb0*/  BRA `(.L_x_202) ;  /* 0xffffffe000547947 */ /* 0x000fea000383ffff */
.L_x_138:
[----:B0-----:R0:W1:Y:S02]  /*8ec0*/  SYNCS.PHASECHK.TRANS64.TRYWAIT P0, [R6+URZ], R5 ;  /* 0x00000005060075a7 */ /* 0x001064000800017f */
[----:B-1----:R-:W-:Y:S05]  /*8ed0*/  @!P0 NANOSLEEP.SYNCS 0x989680 ;  /* 0x009896800000895d */ /* 0x002fea0003900000 */
[----:B------:R-:W1:Y:S02]  /*8ee0*/  @!P0 SYNCS.PHASECHK.TRANS64 P0, [R6+URZ], R5 ;  /* 0x00000005060085a7 */ /* 0x000e64000800007f */
[----:B-1----:R-:W-:Y:S05]  /*8ef0*/  @!P0 BRA `(.L_x_138) ;  /* 0xfffffffc00f08947 */ /* 0x002fea000383ffff */
[----:B------:R-:W-:Y:S05]  /*8f00*/  BRA `(.L_x_203) ;  /* 0xffffffe000647947 */ /* 0x000fea000383ffff */
.L_x_139:
[----:B0-----:R0:W1:Y:S02]  /*8f10*/  SYNCS.PHASECHK.TRANS64.TRYWAIT P0, [R7+URZ], R4 ;  /* 0x00000004070075a7 */ /* 0x001064000800017f */
[----:B-1----:R-:W-:Y:S05]  /*8f20*/  @!P0 NANOSLEEP.SYNCS 0x989680 ;  /* 0x009896800000895d */ /* 0x002fea0003900000 */
[----:B------:R-:W1:Y:S02]  /*8f30*/  @!P0 SYNCS.PHASECHK.TRANS64 P0, [R7+URZ], R4 ;  /* 0x00000004070085a7 */ /* 0x000e64000800007f */
[----:B-1----:R-:W-:Y:S05]  /*8f40*/  @!P0 BRA `(.L_x_139) ;  /* 0xfffffffc00f08947 */ /* 0x002fea000383ffff */
[----:B------:R-:W-:Y:S05]  /*8f50*/  BRA `(.L_x_204) ;  /* 0xffffffe000747947 */ /* 0x000fea000383ffff */
.L_x_140:
[----:B0-----:R0:W1:Y:S02]  /*8f60*/  SYNCS.PHASECHK.TRANS64.TRYWAIT P0, [R6+URZ], R5 ;  /* 0x00000005060075a7 */ /* 0x001064000800017f */
[----:B-1----:R-:W-:Y:S05]  /*8f70*/  @!P0 NANOSLEEP.SYNCS 0x989680 ;  /* 0x009896800000895d */ /* 0x002fea0003900000 */
[----:B------:R-:W1:Y:S02]  /*8f80*/  @!P0 SYNCS.PHASECHK.TRANS64 P0, [R6+URZ], R5 ;  /* 0x00000005060085a7 */ /* 0x000e64000800007f */
[----:B-1----:R-:W-:Y:S05]  /*8f90*/  @!P0 BRA `(.L_x_140) ;  /* 0xfffffffc00f08947 */ /* 0x002fea000383ffff */
[----:B------:R-:W-:Y:S05]  /*8fa0*/  BRA `(.L_x_205) ;  /* 0xffffffe000847947 */ /* 0x000fea000383ffff */
.L_x_141:
[----:B0-----:R0:W1:Y:S02]  /*8fb0*/  SYNCS.PHASECHK.TRANS64.TRYWAIT P0, [R7+URZ], R4 ;  /* 0x00000004070075a7 */ /* 0x001064000800017f */
[----:B-1----:R-:W-:Y:S05]  /*8fc0*/  @!P0 NANOSLEEP.SYNCS 0x989680 ;  /* 0x009896800000895d */ /* 0x002fea0003900000 */
[----:B------:R-:W1:Y:S02]  /*8fd0*/  @!P0 SYNCS.PHASECHK.TRANS64 P0, [R7+URZ], R4 ;  /* 0x00000004070085a7 */ /* 0x000e64000800007f */
[----:B-1----:R-:W-:Y:S05]  /*8fe0*/  @!P0 BRA `(.L_x_141) ;  /* 0xfffffffc00f08947 */ /* 0x002fea000383ffff */
[----:B------:R-:W-:Y:S05]  /*8ff0*/  BRA `(.L_x_206) ;  /* 0xffffffe000947947 */ /* 0x000fea000383ffff */
.L_x_142:
[----:B0-----:R0:W1:Y:S02]  /*9000*/  SYNCS.PHASECHK.TRANS64.TRYWAIT P0, [R6+URZ], R5 ;  /* 0x00000005060075a7 */ /* 0x001064000800017f */
[----:B-1----:R-:W-:Y:S05]  /*9010*/  @!P0 NANOSLEEP.SYNCS 0x989680 ;  /* 0x009896800000895d */ /* 0x002fea0003900000 */
[----:B------:R-:W1:Y:S02]  /*9020*/  @!P0 SYNCS.PHASECHK.TRANS64 P0, [R6+URZ], R5 ;  /* 0x00000005060085a7 */ /* 0x000e64000800007f */
[----:B-1----:R-:W-:Y:S05]  /*9030*/  @!P0 BRA `(.L_x_142) ;  /* 0xfffffffc00f08947 */ /* 0x002fea000383ffff */
[----:B------:R-:W-:Y:S05]  /*9040*/  BRA `(.L_x_207) ;  /* 0xffffffe000a47947 */ /* 0x000fea000383ffff */
.L_x_143:
[----:B0-----:R0:W1:Y:S02]  /*9050*/  SYNCS.PHASECHK.TRANS64.TRYWAIT P0, [R7+URZ], R4 ;  /* 0x00000004070075a7 */ /* 0x001064000800017f */
[----:B-1----:R-:W-:Y:S05]  /*9060*/  @!P0 NANOSLEEP.SYNCS 0x989680 ;  /* 0x009896800000895d */ /* 0x002fea0003900000 */
[----:B------:R-:W1:Y:S02]  /*9070*/  @!P0 SYNCS.PHASECHK.TRANS64 P0, [R7+URZ], R4 ;  /* 0x00000004070085a7 */ /* 0x000e64000800007f */
[----:B-1----:R-:W-:Y:S05]  /*9080*/  @!P0 BRA `(.L_x_143) ;  /* 0xfffffffc00f08947 */ /* 0x002fea000383ffff */
[----:B------:R-:W-:Y:S05]  /*9090*/  BRA `(.L_x_208) ;  /* 0xffffffe000b47947 */ /* 0x000fea000383ffff */
.L_x_144:
[----:B0-----:R0:W1:Y:S02]  /*90a0*/  SYNCS.PHASECHK.TRANS64.TRYWAIT P0, [R6+URZ], R5 ;  /* 0x00000005060075a7 */ /* 0x001064000800017f */
[----:B-1----:R-:W-:Y:S05]  /*90b0*/  @!P0 NANOSLEEP.SYNCS 0x989680 ;  /* 0x009896800000895d */ /* 0x002fea0003900000 */
[----:B------:R-:W1:Y:S02]  /*90c0*/  @!P0 SYNCS.PHASECHK.TRANS64 P0, [R6+URZ], R5 ;  /* 0x00000005060085a7 */ /* 0x000e64000800007f */
[----:B-1----:R-:W-:Y:S05]  /*90d0*/  @!P0 BRA `(.L_x_144) ;  /* 0xfffffffc00f08947 */ /* 0x002fea000383ffff */
[----:B------:R-:W-:Y:S05]  /*90e0*/  BRA `(.L_x_209) ;  /* 0xffffffe000c47947 */ /* 0x000fea000383ffff */
.L_x_145:
[----:B0-----:R0:W1:Y:S02]  /*90f0*/  SYNCS.PHASECHK.TRANS64.TRYWAIT P0, [R7+URZ], R4 ;  /* 0x00000004070075a7 */ /* 0x001064000800017f */
[----:B-1----:R-:W-:Y:S05]  /*9100*/  @!P0 NANOSLEEP.SYNCS 0x989680 ;  /* 0x009896800000895d */ /* 0x002fea0003900000 */
[----:B------:R-:W1:Y:S02]  /*9110*/  @!P0 SYNCS.PHASECHK.TRANS64 P0, [R7+URZ], R4 ;  /* 0x00000004070085a7 */ /* 0x000e64000800007f */
[----:B-1----:R-:W-:Y:S05]  /*9120*/  @!P0 BRA `(.L_x_145) ;  /* 0xfffffffc00f08947 */ /* 0x002fea000383ffff */
[----:B------:R-:W-:Y:S05]  /*9130*/  BRA `(.L_x_210) ;  /* 0xffffffe000d47947 */ /* 0x000fea000383ffff */
.L_x_146:
[----:B0-----:R0:W1:Y:S02]  /*9140*/  SYNCS.PHASECHK.TRANS64.TRYWAIT P0, [R6+URZ], R5 ;  /* 0x00000005060075a7 */ /* 0x001064000800017f */
[----:B-1----:R-:W-:Y:S05]  /*9150*/  @!P0 NANOSLEEP.SYNCS 0x989680 ;  /* 0x009896800000895d */ /* 0x002fea0003900000 */
[----:B------:R-:W1:Y:S02]  /*9160*/  @!P0 SYNCS.PHASECHK.TRANS64 P0, [R6+URZ], R5 ;  /* 0x00000005060085a7 */ /* 0x000e64000800007f */
[----:B-1----:R-:W-:Y:S05]  /*9170*/  @!P0 BRA `(.L_x_146) ;  /* 0xfffffffc00f08947 */ /* 0x002fea000383ffff */
[----:B------:R-:W-:Y:S05]  /*9180*/  BRA `(.L_x_211) ;  /* 0xffffffe000e47947 */ /* 0x000fea000383ffff */
.L_x_147:
[----:B0-----:R0:W1:Y:S02]  /*9190*/  SYNCS.PHASECHK.TRANS64.TRYWAIT P0, [R7+URZ], R4 ;  /* 0x00000004070075a7 */ /* 0x001064000800017f */
[----:B-1----:R-:W-:Y:S05]  /*91a0*/  @!P0 NANOSLEEP.SYNCS 0x989680 ;  /* 0x009896800000895d */ /* 0x002fea0003900000 */
[----:B------:R-:W1:Y:S02]  /*91b0*/  @!P0 SYNCS.PHASECHK.TRANS64 P0, [R7+URZ], R4 ;  /* 0x00000004070085a7 */ /* 0x000e64000800007f */
[----:B-1----:R-:W-:Y:S05]  /*91c0*/  @!P0 BRA `(.L_x_147) ;  /* 0xfffffffc00f08947 */ /* 0x002fea000383ffff */
[----:B------:R-:W-:Y:S05]  /*91d0*/  BRA `(.L_x_212) ;  /* 0xffffffe000f47947 */ /* 0x000fea000383ffff */
.L_x_148:
[----:B0-----:R0:W1:Y:S02]  /*91e0*/  SYNCS.PHASECHK.TRANS64.TRYWAIT P0, [R6+URZ], R5 ;  /* 0x00000005060075a7 */ /* 0x001064000800017f */
[----:B-1----:R-:W-:Y:S05]  /*91f0*/  @!P0 NANOSLEEP.SYNCS 0x989680 ;  /* 0x009896800000895d */ /* 0x002fea0003900000 */
[----:B------:R-:W1:Y:S02]  /*9200*/  @!P0 SYNCS.PHASECHK.TRANS64 P0, [R6+URZ], R5 ;  /* 0x00000005060085a7 */ /* 0x000e64000800007f */
[----:B-1----:R-:W-:Y:S05]  /*9210*/  @!P0 BRA `(.L_x_148) ;  /* 0xfffffffc00f08947 */ /* 0x002fea000383ffff */
[----:B------:R-:W-:Y:S05]  /*9220*/  BRA `(.L_x_213) ;  /* 0xffffffe400047947 */ /* 0x000fea000383ffff */
.L_x_149:
[----:B0-----:R0:W1:Y:S02]  /*9230*/  SYNCS.PHASECHK.TRANS64.TRYWAIT P0, [R7+URZ], R4 ;  /* 0x00000004070075a7 */ /* 0x001064000800017f */
[----:B-1----:R-:W-:Y:S05]  /*9240*/  @!P0 NANOSLEEP.SYNCS 0x989680 ;  /* 0x009896800000895d */ /* 0x002fea0003900000 */
[----:B------:R-:W1:Y:S02]  /*9250*/  @!P0 SYNCS.PHASECHK.TRANS64 P0, [R7+URZ], R4 ;  /* 0x00000004070085a7 */ /* 0x000e64000800007f */
[----:B-1----:R-:W-:Y:S05]  /*9260*/  @!P0 BRA `(.L_x_149) ;  /* 0xfffffffc00f08947 */ /* 0x002fea000383ffff */
[----:B------:R-:W-:Y:S05]  /*9270*/  BRA `(.L_x_214) ;  /* 0xffffffe400147947 */ /* 0x000fea000383ffff */
.L_x_150:
[----:B0-----:R0:W1:Y:S02]  /*9280*/  SYNCS.PHASECHK.TRANS64.TRYWAIT P0, [R6+URZ], R5 ;  /* 0x00000005060075a7 */ /* 0x001064000800017f */
[----:B-1----:R-:W-:Y:S05]  /*9290*/  @!P0 NANOSLEEP.SYNCS 0x989680 ;  /* 0x009896800000895d */ /* 0x002fea0003900000 */
[----:B------:R-:W1:Y:S02]  /*92a0*/  @!P0 SYNCS.PHASECHK.TRANS64 P0, [R6+URZ], R5 ;  /* 0x00000005060085a7 */ /* 0x000e64000800007f */
[----:B-1----:R-:W-:Y:S05]  /*92b0*/  @!P0 BRA `(.L_x_150) ;  /* 0xfffffffc00f08947 */ /* 0x002fea000383ffff */
[----:B------:R-:W-:Y:S05]  /*92c0*/  BRA `(.L_x_215) ;  /* 0xffffffe400247947 */ /* 0x000fea000383ffff */
.L_x_151:
[----:B0-----:R0:W1:Y:S02]  /*92d0*/  SYNCS.PHASECHK.TRANS64.TRYWAIT P0, [R7+URZ], R4 ;  /* 0x00000004070075a7 */ /* 0x001064000800017f */
[----:B-1----:R-:W-:Y:S05]  /*92e0*/  @!P0 NANOSLEEP.SYNCS 0x989680 ;  /* 0x009896800000895d */ /* 0x002fea0003900000 */
[----:B------:R-:W1:Y:S02]  /*92f0*/  @!P0 SYNCS.PHASECHK.TRANS64 P0, [R7+URZ], R4 ;  /* 0x00000004070085a7 */ /* 0x000e64000800007f */
[----:B-1----:R-:W-:Y:S05]  /*9300*/  @!P0 BRA `(.L_x_151) ;  /* 0xfffffffc00f08947 */ /* 0x002fea000383ffff */
[----:B------:R-:W-:Y:S05]  /*9310*/  BRA `(.L_x_216) ;  /* 0xffffffe400347947 */ /* 0x000fea000383ffff */
.L_x_152:
[----:B0-----:R0:W1:Y:S02]  /*9320*/  SYNCS.PHASECHK.TRANS64.TRYWAIT P0, [R6+URZ], R5 ;  /* 0x00000005060075a7 */ /* 0x001064000800017f */
[----:B-1----:R-:W-:Y:S05]  /*9330*/  @!P0 NANOSLEEP.SYNCS 0x989680 ;  /* 0x009896800000895d */ /* 0x002fea0003900000 */
[----:B------:R-:W1:Y:S02]  /*9340*/  @!P0 SYNCS.PHASECHK.TRANS64 P0, [R6+URZ], R5 ;  /* 0x00000005060085a7 */ /* 0x000e64000800007f */
[----:B-1----:R-:W-:Y:S05]  /*9350*/  @!P0 BRA `(.L_x_152) ;  /* 0xfffffffc00f08947 */ /* 0x002fea000383ffff */
[----:B------:R-:W-:Y:S05]  /*9360*/  BRA `(.L_x_217) ;  /* 0xffffffe400447947 */ /* 0x000fea000383ffff */
.L_x_153:
[----:B0-----:R0:W1:Y:S02]  /*9370*/  SYNCS.PHASECHK.TRANS64.TRYWAIT P0, [R7+URZ], R4 ;  /* 0x00000004070075a7 */ /* 0x001064000800017f */
[----:B-1----:R-:W-:Y:S05]  /*9380*/  @!P0 NANOSLEEP.SYNCS 0x989680 ;  /* 0x009896800000895d */ /* 0x002fea0003900000 */
[----:B------:R-:W1:Y:S02]  /*9390*/  @!P0 SYNCS.PHASECHK.TRANS64 P0, [R7+URZ], R4 ;  /* 0x00000004070085a7 */ /* 0x000e64000800007f */
[----:B-1----:R-:W-:Y:S05]  /*93a0*/  @!P0 BRA `(.L_x_153) ;  /* 0xfffffffc00f08947 */ /* 0x002fea000383ffff */
[----:B------:R-:W-:Y:S05]  /*93b0*/  BRA `(.L_x_218) ;  /* 0xffffffe400547947 */ /* 0x000fea000383ffff */
.L_x_154:
[----:B0-----:R0:W1:Y:S02]  /*93c0*/  SYNCS.PHASECHK.TRANS64.TRYWAIT P0, [R6+URZ], R5 ;  /* 0x00000005060075a7 */ /* 0x001064000800017f */
[----:B-1----:R-:W-:Y:S05]  /*93d0*/  @!P0 NANOSLEEP.SYNCS 0x989680 ;  /* 0x009896800000895d */ /* 0x002fea0003900000 */
[----:B------:R-:W1:Y:S02]  /*93e0*/  @!P0 SYNCS.PHASECHK.TRANS64 P0, [R6+URZ], R5 ;  /* 0x00000005060085a7 */ /* 0x000e64000800007f */
[----:B-1----:R-:W-:Y:S05]  /*93f0*/  @!P0 BRA `(.L_x_154) ;  /* 0xfffffffc00f08947 */ /* 0x002fea000383ffff */
[----:B------:R-:W-:Y:S05]  /*9400*/  BRA `(.L_x_219) ;  /* 0xffffffe400647947 */ /* 0x000fea000383ffff */
.L_x_155:
[----:B0-----:R0:W1:Y:S02]  /*9410*/  SYNCS.PHASECHK.TRANS64.TRYWAIT P0, [R7+URZ], R4 ;  /* 0x00000004070075a7 */ /* 0x001064000800017f */
[----:B-1----:R-:W-:Y:S05]  /*9420*/  @!P0 NANOSLEEP.SYNCS 0x989680 ;  /* 0x009896800000895d */ /* 0x002fea0003900000 */
[----:B------:R-:W1:Y:S02]  /*9430*/  @!P0 SYNCS.PHASECHK.TRANS64 P0, [R7+URZ], R4 ;  /* 0x00000004070085a7 */ /* 0x000e64000800007f */
[----:B-1----:R-:W-:Y:S05]  /*9440*/  @!P0 BRA `(.L_x_155) ;  /* 0xfffffffc00f08947 */ /* 0x002fea000383ffff */
[----:B------:R-:W-:Y:S05]  /*9450*/  BRA `(.L_x_220) ;  /* 0xffffffe400747947 */ /* 0x000fea000383ffff */
.L_x_156:
[----:B0-----:R0:W1:Y:S02]  /*9460*/  SYNCS.PHASECHK.TRANS64.TRYWAIT P0, [R6+URZ], R5 ;  /* 0x00000005060075a7 */ /* 0x001064000800017f */
[----:B-1----:R-:W-:Y:S05]  /*9470*/  @!P0 NANOSLEEP.SYNCS 0x989680 ;  /* 0x009896800000895d */ /* 0x002fea0003900000 */
[----:B------:R-:W1:Y:S02]  /*9480*/  @!P0 SYNCS.PHASECHK.TRANS64 P0, [R6+URZ], R5 ;  /* 0x00000005060085a7 */ /* 0x000e64000800007f */
[----:B-1----:R-:W-:Y:S05]  /*9490*/  @!P0 BRA `(.L_x_156) ;  /* 0xfffffffc00f08947 */ /* 0x002fea000383ffff */
[----:B------:R-:W-:Y:S05]  /*94a0*/  BRA `(.L_x_221) ;  /* 0xffffffe400847947 */ /* 0x000fea000383ffff */
.L_x_157:
[----:B0-----:R0:W1:Y:S02]  /*94b0*/  SYNCS.PHASECHK.TRANS64.TRYWAIT P0, [R7+URZ], R4 ;  /* 0x00000004070075a7 */ /* 0x001064000800017f */
[----:B-1----:R-:W-:Y:S05]  /*94c0*/  @!P0 NANOSLEEP.SYNCS 0x989680 ;  /* 0x009896800000895d */ /* 0x002fea0003900000 */
[----:B------:R-:W1:Y:S02]  /*94d0*/  @!P0 SYNCS.PHASECHK.TRANS64 P0, [R7+URZ], R4 ;  /* 0x00000004070085a7 */ /* 0x000e64000800007f */
[----:B-1----:R-:W-:Y:S05]  /*94e0*/  @!P0 BRA `(.L_x_157) ;  /* 0xfffffffc00f08947 */ /* 0x002fea000383ffff */
[----:B------:R-:W-:Y:S05]  /*94f0*/  BRA `(.L_x_222) ;  /* 0xffffffe400947947 */ /* 0x000fea000383ffff */
.L_x_158:
[----:B0-----:R0:W1:Y:S02]  /*9500*/  SYNCS.PHASECHK.TRANS64.TRYWAIT P0, [R6+URZ], R5 ;  /* 0x00000005060075a7 */ /* 0x001064000800017f */
[----:B-1----:R-:W-:Y:S05]  /*9510*/  @!P0 NANOSLEEP.SYNCS 0x989680 ;  /* 0x009896800000895d */ /* 0x002fea0003900000 */
[----:B------:R-:W1:Y:S02]  /*9520*/  @!P0 SYNCS.PHASECHK.TRANS64 P0, [R6+URZ], R5 ;  /* 0x00000005060085a7 */ /* 0x000e64000800007f */
[----:B-1----:R-:W-:Y:S05]  /*9530*/  @!P0 BRA `(.L_x_158) ;  /* 0xfffffffc00f08947 */ /* 0x002fea000383ffff */
[----:B------:R-:W-:Y:S05]  /*9540*/  BRA `(.L_x_223) ;  /* 0xffffffe400a47947 */ /* 0x000fea000383ffff */
.L_x_159:
[----:B0-----:R0:W1:Y:S02]  /*9550*/  SYNCS.PHASECHK.TRANS64.TRYWAIT P0, [R7+URZ], R4 ;  /* 0x00000004070075a7 */ /* 0x001064000800017f */
[----:B-1----:R-:W-:Y:S05]  /*9560*/  @!P0 NANOSLEEP.SYNCS 0x989680 ;  /* 0x009896800000895d */ /* 0x002fea0003900000 */
[----:B------:R-:W1:Y:S02]  /*9570*/  @!P0 SYNCS.PHASECHK.TRANS64 P0, [R7+URZ], R4 ;  /* 0x00000004070085a7 */ /* 0x000e64000800007f */
[----:B-1----:R-:W-:Y:S05]  /*9580*/  @!P0 BRA `(.L_x_159) ;  /* 0xfffffffc00f08947 */ /* 0x002fea000383ffff */
[----:B------:R-:W-:Y:S05]  /*9590*/  BRA `(.L_x_224) ;  /* 0xffffffe400b47947 */ /* 0x000fea000383ffff */
.L_x_160:
[----:B0-----:R0:W1:Y:S02]  /*95a0*/  SYNCS.PHASECHK.TRANS64.TRYWAIT P0, [R6+URZ], R5 ;  /* 0x00000005060075a7 */ /* 0x001064000800017f */
[----:B-1----:R-:W-:Y:S05]  /*95b0*/  @!P0 NANOSLEEP.SYNCS 0x989680 ;  /* 0x009896800000895d */ /* 0x002fea0003900000 */
[----:B------:R-:W1:Y:S02]  /*95c0*/  @!P0 SYNCS.PHASECHK.TRANS64 P0, [R6+URZ], R5 ;  /* 0x00000005060085a7 */ /* 0x000e64000800007f */
[----:B-1----:R-:W-:Y:S05]  /*95d0*/  @!P0 BRA `(.L_x_160) ;  /* 0xfffffffc00f08947 */ /* 0x002fea000383ffff */
[----:B------:R-:W-:Y:S05]  /*95e0*/  BRA `(.L_x_225) ;  /* 0xffffffe400c47947 */ /* 0x000fea000383ffff */
.L_x_161:
[----:B0-----:R0:W1:Y:S02]  /*95f0*/  SYNCS.PHASECHK.TRANS64.TRYWAIT P0, [R7+URZ], R4 ;  /* 0x00000004070075a7 */ /* 0x001064000800017f */
[----:B-1----:R-:W-:Y:S05]  /*9600*/  @!P0 NANOSLEEP.SYNCS 0x989680 ;  /* 0x009896800000895d */ /* 0x002fea0003900000 */
[----:B------:R-:W1:Y:S02]  /*9610*/  @!P0 SYNCS.PHASECHK.TRANS64 P0, [R7+URZ], R4 ;  /* 0x00000004070085a7 */ /* 0x000e64000800007f */
[----:B-1----:R-:W-:Y:S05]  /*9620*/  @!P0 BRA `(.L_x_161) ;  /* 0xfffffffc00f08947 */ /* 0x002fea000383ffff */
[----:B------:R-:W-:Y:S05]  /*9630*/  BRA `(.L_x_226) ;  /* 0xffffffe400d47947 */ /* 0x000fea000383ffff */
.L_x_162:
[----:B0-----:R0:W1:Y:S02]  /*9640*/  SYNCS.PHASECHK.TRANS64.TRYWAIT P0, [R6+URZ], R5 ;  /* 0x00000005060075a7 */ /* 0x001064000800017f */
[----:B-1----:R-:W-:Y:S05]  /*9650*/  @!P0 NANOSLEEP.SYNCS 0x989680 ;  /* 0x009896800000895d */ /* 0x002fea0003900000 */
[----:B------:R-:W1:Y:S02]  /*9660*/  @!P0 SYNCS.PHASECHK.TRANS64 P0, [R6+URZ], R5 ;  /* 0x00000005060085a7 */ /* 0x000e64000800007f */
[----:B-1----:R-:W-:Y:S05]  /*9670*/  @!P0 BRA `(.L_x_162) ;  /* 0xfffffffc00f08947 */ /* 0x002fea000383ffff */
[----:B------:R-:W-:Y:S05]  /*9680*/  BRA `(.L_x_227) ;  /* 0xffffffe400e47947 */ /* 0x000fea000383ffff */
.L_x_163:
[----:B0-----:R0:W1:Y:S02]  /*9690*/  SYNCS.PHASECHK.TRANS64.TRYWAIT P0, [R7+URZ], R4 ;  /* 0x00000004070075a7 */ /* 0x001064000800017f */
[----:B-1----:R-:W-:Y:S05]  /*96a0*/  @!P0 NANOSLEEP.SYNCS 0x989680 ;  /* 0x009896800000895d */ /* 0x002fea0003900000 */
[----:B------:R-:W1:Y:S02]  /*96b0*/  @!P0 SYNCS.PHASECHK.TRANS64 P0, [R7+URZ], R4 ;  /* 0x00000004070085a7 */ /* 0x000e64000800007f */
[----:B-1----:R-:W-:Y:S05]  /*96c0*/  @!P0 BRA `(.L_x_163) ;  /* 0xfffffffc00f08947 */ /* 0x002fea000383ffff */
[----:B------:R-:W-:Y:S05]  /*96d0*/  BRA `(.L_x_228) ;  /* 0xffffffe400f47947 */ /* 0x000fea000383ffff */
.L_x_164:
[----:B0-----:R0:W1:Y:S02]  /*96e0*/  SYNCS.PHASECHK.TRANS64.TRYWAIT P0, [R6+URZ], R5 ;  /* 0x00000005060075a7 */ /* 0x001064000800017f */
[----:B-1----:R-:W-:Y:S05]  /*96f0*/  @!P0 NANOSLEEP.SYNCS 0x989680 ;  /* 0x009896800000895d */ /* 0x002fea0003900000 */
[----:B------:R-:W1:Y:S02]  /*9700*/  @!P0 SYNCS.PHASECHK.TRANS64 P0, [R6+URZ], R5 ;  /* 0x00000005060085a7 */ /* 0x000e64000800007f */
[----:B-1----:R-:W-:Y:S05]  /*9710*/  @!P0 BRA `(.L_x_164) ;  /* 0xfffffffc00f08947 */ /* 0x002fea000383ffff */
[----:B------:R-:W-:Y:S05]  /*9720*/  BRA `(.L_x_229) ;  /* 0xffffffe800047947 */ /* 0x000fea000383ffff */
.L_x_165:
[----:B0-----:R0:W1:Y:S02]  /*9730*/  SYNCS.PHASECHK.TRANS64.TRYWAIT P0, [R7+URZ], R4 ;  /* 0x00000004070075a7 */ /* 0x001064000800017f */
[----:B-1----:R-:W-:Y:S05]  /*9740*/  @!P0 NANOSLEEP.SYNCS 0x989680 ;  /* 0x009896800000895d */ /* 0x002fea0003900000 */
[----:B------:R-:W1:Y:S02]  /*9750*/  @!P0 SYNCS.PHASECHK.TRANS64 P0, [R7+URZ], R4 ;  /* 0x00000004070085a7 */ /* 0x000e64000800007f */
[----:B-1----:R-:W-:Y:S05]  /*9760*/  @!P0 BRA `(.L_x_165) ;  /* 0xfffffffc00f08947 */ /* 0x002fea000383ffff */
[----:B------:R-:W-:Y:S05]  /*9770*/  BRA `(.L_x_230) ;  /* 0xffffffe800147947 */ /* 0x000fea000383ffff */
.L_x_166:
[----:B0-----:R0:W1:Y:S02]  /*9780*/  SYNCS.PHASECHK.TRANS64.TRYWAIT P0, [R6+URZ], R5 ;  /* 0x00000005060075a7 */ /* 0x001064000800017f */
[----:B-1----:R-:W-:Y:S05]  /*9790*/  @!P0 NANOSLEEP.SYNCS 0x989680 ;  /* 0x009896800000895d */ /* 0x002fea0003900000 */
[----:B------:R-:W1:Y:S02]  /*97a0*/  @!P0 SYNCS.PHASECHK.TRANS64 P0, [R6+URZ], R5 ;  /* 0x00000005060085a7 */ /* 0x000e64000800007f */
[----:B-1----:R-:W-:Y:S05]  /*97b0*/  @!P0 BRA `(.L_x_166) ;  /* 0xfffffffc00f08947 */ /* 0x002fea000383ffff */
[----:B------:R-:W-:Y:S05]  /*97c0*/  BRA `(.L_x_231) ;  /* 0xffffffe800247947 */ /* 0x000fea000383ffff */
.L_x_167:
[----:B0-----:R0:W1:Y:S02]  /*97d0*/  SYNCS.PHASECHK.TRANS64.TRYWAIT P0, [R7+URZ], R4 ;  /* 0x00000004070075a7 */ /* 0x001064000800017f */
[----:B-1----:R-:W-:Y:S05]  /*97e0*/  @!P0 NANOSLEEP.SYNCS 0x989680 ;  /* 0x009896800000895d */ /* 0x002fea0003900000 */
[----:B------:R-:W1:Y:S02]  /*97f0*/  @!P0 SYNCS.PHASECHK.TRANS64 P0, [R7+URZ], R4 ;  /* 0x00000004070085a7 */ /* 0x000e64000800007f */
[----:B-1----:R-:W-:Y:S05]  /*9800*/  @!P0 BRA `(.L_x_167) ;  /* 0xfffffffc00f08947 */ /* 0x002fea000383ffff */
[----:B------:R-:W-:Y:S05]  /*9810*/  BRA `(.L_x_232) ;  /* 0xffffffe800347947 */ /* 0x000fea000383ffff */
.L_x_168:
[----:B0-----:R0:W1:Y:S02]  /*9820*/  SYNCS.PHASECHK.TRANS64.TRYWAIT P0, [R6+URZ], R5 ;  /* 0x00000005060075a7 */ /* 0x001064000800017f */
[----:B-1----:R-:W-:Y:S05]  /*9830*/  @!P0 NANOSLEEP.SYNCS 0x989680 ;  /* 0x009896800000895d */ /* 0x002fea0003900000 */
[----:B------:R-:W1:Y:S02]  /*9840*/  @!P0 SYNCS.PHASECHK.TRANS64 P0, [R6+URZ], R5 ;  /* 0x00000005060085a7 */ /* 0x000e64000800007f */
[----:B-1----:R-:W-:Y:S05]  /*9850*/  @!P0 BRA `(.L_x_168) ;  /* 0xfffffffc00f08947 */ /* 0x002fea000383ffff */
[----:B------:R-:W-:Y:S05]  /*9860*/  BRA `(.L_x_233) ;  /* 0xffffffe800447947 */ /* 0x000fea000383ffff */
.L_x_169:
[----:B0-----:R0:W1:Y:S02]  /*9870*/  SYNCS.PHASECHK.TRANS64.TRYWAIT P0, [R7+URZ], R4 ;  /* 0x00000004070075a7 */ /* 0x001064000800017f */
[----:B-1----:R-:W-:Y:S05]  /*9880*/  @!P0 NANOSLEEP.SYNCS 0x989680 ;  /* 0x009896800000895d */ /* 0x002fea0003900000 */
[----:B------:R-:W1:Y:S02]  /*9890*/  @!P0 SYNCS.PHASECHK.TRANS64 P0, [R7+URZ], R4 ;  /* 0x00000004070085a7 */ /* 0x000e64000800007f */
[----:B-1----:R-:W-:Y:S05]  /*98a0*/  @!P0 BRA `(.L_x_169) ;  /* 0xfffffffc00f08947 */ /* 0x002fea000383ffff */
[----:B------:R-:W-:Y:S05]  /*98b0*/  BRA `(.L_x_234) ;  /* 0xffffffe800547947 */ /* 0x000fea000383ffff */
.L_x_170:
[----:B0-----:R0:W1:Y:S02]  /*98c0*/  SYNCS.PHASECHK.TRANS64.TRYWAIT P0, [R6+URZ], R5 ;  /* 0x00000005060075a7 */ /* 0x001064000800017f */
[----:B-1----:R-:W-:Y:S05]  /*98d0*/  @!P0 NANOSLEEP.SYNCS 0x989680 ;  /* 0x009896800000895d */ /* 0x002fea0003900000 */
[----:B------:R-:W1:Y:S02]  /*98e0*/  @!P0 SYNCS.PHASECHK.TRANS64 P0, [R6+URZ], R5 ;  /* 0x00000005060085a7 */ /* 0x000e64000800007f */
[----:B-1----:R-:W-:Y:S05]  /*98f0*/  @!P0 BRA `(.L_x_170) ;  /* 0xfffffffc00f08947 */ /* 0x002fea000383ffff */
[----:B------:R-:W-:Y:S05]  /*9900*/  BRA `(.L_x_235) ;  /* 0xffffffe800647947 */ /* 0x000fea000383ffff */
.L_x_171:
[----:B0-----:R0:W1:Y:S02]  /*9910*/  SYNCS.PHASECHK.TRANS64.TRYWAIT P0, [R7+URZ], R4 ;  /* 0x00000004070075a7 */ /* 0x001064000800017f */
[----:B-1----:R-:W-:Y:S05]  /*9920*/  @!P0 NANOSLEEP.SYNCS 0x989680 ;  /* 0x009896800000895d */ /* 0x002fea0003900000 */
[----:B------:R-:W1:Y:S02]  /*9930*/  @!P0 SYNCS.PHASECHK.TRANS64 P0, [R7+URZ], R4 ;  /* 0x00000004070085a7 */ /* 0x000e64000800007f */
[----:B-1----:R-:W-:Y:S05]  /*9940*/  @!P0 BRA `(.L_x_171) ;  /* 0xfffffffc00f08947 */ /* 0x002fea000383ffff */
[----:B------:R-:W-:Y:S05]  /*9950*/  BRA `(.L_x_236) ;  /* 0xffffffe800747947 */ /* 0x000fea000383ffff */
.L_x_172:
[----:B0-----:R0:W1:Y:S02]  /*9960*/  SYNCS.PHASECHK.TRANS64.TRYWAIT P0, [R6+URZ], R5 ;  /* 0x00000005060075a7 */ /* 0x001064000800017f */
[----:B-1----:R-:W-:Y:S05]  /*9970*/  @!P0 NANOSLEEP.SYNCS 0x989680 ;  /* 0x009896800000895d */ /* 0x002fea0003900000 */
[----:B------:R-:W1:Y:S02]  /*9980*/  @!P0 SYNCS.PHASECHK.TRANS64 P0, [R6+URZ], R5 ;  /* 0x00000005060085a7 */ /* 0x000e64000800007f */
[----:B-1----:R-:W-:Y:S05]  /*9990*/  @!P0 BRA `(.L_x_172) ;  /* 0xfffffffc00f08947 */ /* 0x002fea000383ffff */
[----:B------:R-:W-:Y:S05]  /*99a0*/  BRA `(.L_x_237) ;  /* 0xffffffe800847947 */ /* 0x000fea000383ffff */
.L_x_173:
[----:B0-----:R0:W1:Y:S02]  /*99b0*/  SYNCS.PHASECHK.TRANS64.TRYWAIT P0, [R7+URZ], R4 ;  /* 0x00000004070075a7 */ /* 0x001064000800017f */
[----:B-1----:R-:W-:Y:S05]  /*99c0*/  @!P0 NANOSLEEP.SYNCS 0x989680 ;  /* 0x009896800000895d */ /* 0x002fea0003900000 */
[----:B------:R-:W1:Y:S02]  /*99d0*/  @!P0 SYNCS.PHASECHK.TRANS64 P0, [R7+URZ], R4 ;  /* 0x00000004070085a7 */ /* 0x000e64000800007f */
[----:B-1----:R-:W-:Y:S05]  /*99e0*/  @!P0 BRA `(.L_x_173) ;  /* 0xfffffffc00f08947 */ /* 0x002fea000383ffff */
[----:B------:R-:W-:Y:S05]  /*99f0*/  BRA `(.L_x_238) ;  /* 0xffffffe800947947 */ /* 0x000fea000383ffff */
.L_x_174:
[----:B0-----:R0:W1:Y:S02]  /*9a00*/  SYNCS.PHASECHK.TRANS64.TRYWAIT P0, [R6+URZ], R5 ;  /* 0x00000005060075a7 */ /* 0x001064000800017f */
[----:B-1----:R-:W-:Y:S05]  /*9a10*/  @!P0 NANOSLEEP.SYNCS 0x989680 ;  /* 0x009896800000895d */ /* 0x002fea0003900000 */
[----:B------:R-:W1:Y:S02]  /*9a20*/  @!P0 SYNCS.PHASECHK.TRANS64 P0, [R6+URZ], R5 ;  /* 0x00000005060085a7 */ /* 0x000e64000800007f */
[----:B-1----:R-:W-:Y:S05]  /*9a30*/  @!P0 BRA `(.L_x_174) ;  /* 0xfffffffc00f08947 */ /* 0x002fea000383ffff */
[----:B------:R-:W-:Y:S05]  /*9a40*/  BRA `(.L_x_239) ;  /* 0xffffffe800a47947 */ /* 0x000fea000383ffff */
.L_x_175:
[----:B0-----:R0:W1:Y:S02]  /*9a50*/  SYNCS.PHASECHK.TRANS64.TRYWAIT P0, [R7+URZ], R4 ;  /* 0x00000004070075a7 */ /* 0x001064000800017f */
[----:B-1----:R-:W-:Y:S05]  /*9a60*/  @!P0 NANOSLEEP.SYNCS 0x989680 ;  /* 0x009896800000895d */ /* 0x002fea0003900000 */
[----:B------:R-:W1:Y:S02]  /*9a70*/  @!P0 SYNCS.PHASECHK.TRANS64 P0, [R7+URZ], R4 ;  /* 0x00000004070085a7 */ /* 0x000e64000800007f */
[----:B-1----:R-:W-:Y:S05]  /*9a80*/  @!P0 BRA `(.L_x_175) ;  /* 0xfffffffc00f08947 */ /* 0x002fea000383ffff */
[----:B------:R-:W-:Y:S05]  /*9a90*/  BRA `(.L_x_240) ;  /* 0xffffffe800b47947 */ /* 0x000fea000383ffff */
.L_x_176:
[----:B0-----:R0:W1:Y:S02]  /*9aa0*/  SYNCS.PHASECHK.TRANS64.TRYWAIT P0, [R6+URZ], R5 ;  /* 0x00000005060075a7 */ /* 0x001064000800017f */
[----:B-1----:R-:W-:Y:S05]  /*9ab0*/  @!P0 NANOSLEEP.SYNCS 0x989680 ;  /* 0x009896800000895d */ /* 0x002fea0003900000 */
[----:B------:R-:W1:Y:S02]  /*9ac0*/  @!P0 SYNCS.PHASECHK.TRANS64 P0, [R6+URZ], R5 ;  /* 0x00000005060085a7 */ /* 0x000e64000800007f */
[----:B-1----:R-:W-:Y:S05]  /*9ad0*/  @!P0 BRA `(.L_x_176) ;  /* 0xfffffffc00f08947 */ /* 0x002fea000383ffff */
[----:B------:R-:W-:Y:S05]  /*9ae0*/  BRA `(.L_x_241) ;  /* 0xffffffe800c47947 */ /* 0x000fea000383ffff */
.L_x_177:
[----:B0-----:R0:W1:Y:S02]  /*9af0*/  SYNCS.PHASECHK.TRANS64.TRYWAIT P0, [R7+URZ], R4 ;  /* 0x00000004070075a7 */ /* 0x001064000800017f */
[----:B-1----:R-:W-:Y:S05]  /*9b00*/  @!P0 NANOSLEEP.SYNCS 0x989680 ;  /* 0x009896800000895d */ /* 0x002fea0003900000 */
[----:B------:R-:W1:Y:S02]  /*9b10*/  @!P0 SYNCS.PHASECHK.TRANS64 P0, [R7+URZ], R4 ;  /* 0x00000004070085a7 */ /* 0x000e64000800007f */
[----:B-1----:R-:W-:Y:S05]  /*9b20*/  @!P0 BRA `(.L_x_177) ;  /* 0xfffffffc00f08947 */ /* 0x002fea000383ffff */
[----:B------:R-:W-:Y:S05]  /*9b30*/  BRA `(.L_x_242) ;  /* 0xffffffe800d47947 */ /* 0x000fea000383ffff */
.L_x_178:
[----:B-1----:R1:W2:Y:S02]  /*9b40*/  SYNCS.PHASECHK.TRANS64.TRYWAIT P0, [R6+URZ], R5 ;  /* 0x00000005060075a7 */ /* 0x0022a4000800017f */
[----:B--2---:R-:W-:Y:S05]  /*9b50*/  @!P0 NANOSLEEP.SYNCS 0x989680 ;  /* 0x009896800000895d */ /* 0x004fea0003900000 */
[----:B------:R-:W2:Y:S02]  /*9b60*/  @!P0 SYNCS.PHASECHK.TRANS64 P0, [R6+URZ], R5 ;  /* 0x00000005060085a7 */ /* 0x000ea4000800007f */
[----:B--2---:R-:W-:Y:S05]  /*9b70*/  @!P0 BRA `(.L_x_178) ;  /* 0xfffffffc00f08947 */ /* 0x004fea000383ffff */
[----:B------:R-:W-:Y:S05]  /*9b80*/  BRA `(.L_x_243) ;  /* 0xffffffe800dc7947 */ /* 0x000fea000383ffff */
.L_x_244:
[----:B------:R-:W-:-:S00]  /*9b90*/  BRA `(.L_x_244) ;  /* 0xfffffffc00fc7947 */ /* 0x000fc0000383ffff */
[----:B------:R-:W-:-:S00]  /*9ba0*/  NOP ;  /* 0x0000000000007918 */ /* 0x000fc00000000000 */
        /* <DEDUP_REMOVED lines=13> */
.L_x_245:


//--------------------- .nv.shared._ZN7cutlass13device_kernelINS_4gemm6kernel13GemmUniversalIN4cute5tupleIJiiiiEEENS1_10collective13CollectiveMmaINS1_37MainloopSm90TmaGmmaWarpSpecializedFP8ILi56ENS5_IJNS4_1CILi1EEESB_SB_EEENS1_32KernelTmaWarpSpecializedPingpongEEENS5_IJNSA_ILi64EEESF_NSA_ILi32EEEEEENS_12float_e4m3_tENS5_IJlSB_lEEESI_SJ_NS4_8TiledMMAINS4_8MMA_AtomIJNS4_4SM904GMMA30MMA_64x64x32_F32E4M3E4M3_SS_TNILNSN_7ScaleInE1ELSP_1EEEEEENS4_6LayoutISC_NS5_IJNSA_ILi0EEEST_ST_EEEEENS5_IJNS4_10UnderscoreESW_SW_EEEEENS4_13SM90_TMA_LOADENS4_14ComposedLayoutINS4_7SwizzleILi1ELi4ELi3EEENS4_18smem_ptr_flag_bitsILi8EEENSS_INS5_IJNSA_ILi8EEESG_EEENS5_IJSG_SB_EEEEEEEvNS4_8identityESZ_S19_vS1A_EENS_8epilogue10collective6detail29Sm90TmaWarpSpecializedAdapterINS1D_15DefaultEpilogueISI_SJ_SJ_NS1C_6thread17LinearCombinationISI_Li1EffLNS1H_9ScaleType4KindE0ELNS_15FloatRoundStyleE2ESI_EENS1_15EpilogueDefaultEEEEEvvEEEEvNT_6ParamsE --------------------------
	.section	.nv.shared._ZN7cutlass13device_kernelINS_4gemm6kernel13GemmUniversalIN4cute5tupleIJiiiiEEENS1_10collective13CollectiveMmaINS1_37MainloopSm90TmaGmmaWarpSpecializedFP8ILi56ENS5_IJNS4_1CILi1EEESB_SB_EEENS1_32KernelTmaWarpSpecializedPingpongEEENS5_IJNSA_ILi64EEESF_NSA_ILi32EEEEEENS_12float_e4m3_tENS5_IJlSB_lEEESI_SJ_NS4_8TiledMMAINS4_8MMA_AtomIJNS4_4SM904GMMA30MMA_64x64x32_F32E4M3E4M3_SS_TNILNSN_7ScaleInE1ELSP_1EEEEEENS4_6LayoutISC_NS5_IJNSA_ILi0EEEST_ST_EEEEENS5_IJNS4_10UnderscoreESW_SW_EEEEENS4_13SM90_TMA_LOADENS4_14ComposedLayoutINS4_7SwizzleILi1ELi4ELi3EEENS4_18smem_ptr_flag_bitsILi8EEENSS_INS5_IJNSA_ILi8EEESG_EEENS5_IJSG_SB_EEEEEEEvNS4_8identityESZ_S19_vS1A_EENS_8epilogue10collective6detail29Sm90TmaWarpSpecializedAdapterINS1D_15DefaultEpilogueISI_SJ_SJ_NS1C_6thread17LinearCombinationISI_Li1EffLNS1H_9ScaleType4KindE0ELNS_15FloatRoundStyleE2ESI_EENS1_15EpilogueDefaultEEEEEvvEEEEvNT_6ParamsE,"aw",@nobits
	.sectionflags	@""
	.align	16
	.zero		1024


//--------------------- .nv.shared.reserved.0     --------------------------
	.section	.nv.shared.reserved.0,"aw",@nobits
	.weak		__nv_reservedSMEM_offset_0_alias
	.size		__nv_reservedSMEM_offset_0_alias, 0, 0
	.other		__nv_reservedSMEM_offset_0_alias,@"STO_CUDA_RESERVED_SHARED STV_DEFAULT"
__nv_reservedSMEM_offset_0_alias:
	.zero		0


//--------------------- .nv.global                --------------------------
	.section	.nv.global,"aw",@nobits
.nv.global:
	.type		_ZN40_INTERNAL_0c3fc27b_4_k_cu_ad5181ab_241634cute1_E,@object
	.size		_ZN40_INTERNAL_0c3fc27b_4_k_cu_ad5181ab_241634cute1_E,(_ZN40_INTERNAL_0c3fc27b_4_k_cu_ad5181ab_241634cuda3std3__45__cpo6cbeginE - _ZN40_INTERNAL_0c3fc27b_4_k_cu_ad5181ab_241634cute1_E)
_ZN40_INTERNAL_0c3fc27b_4_k_cu_ad5181ab_241634cute1_E:
	.zero		1
	.type		_ZN40_INTERNAL_0c3fc27b_4_k_cu_ad5181ab_241634cuda3std3__45__cpo6cbeginE,@object
	.size		_ZN40_INTERNAL_0c3fc27b_4_k_cu_ad5181ab_241634cuda3std3__45__cpo6cbeginE,(_ZN40_INTERNAL_0c3fc27b_4_k_cu_ad5181ab_241634cuda3std3__48in_placeE - _ZN40_INTERNAL_0c3fc27b_4_k_cu_ad5181ab_241634cuda3std3__45__cpo6cbeginE)
_ZN40_INTERNAL_0c3fc27b_4_k_cu_ad5181ab_241634cuda3std3__45__cpo6cbeginE:
	.zero		1
	.type		_ZN40_INTERNAL_0c3fc27b_4_k_cu_ad5181ab_241634cuda3std3__48in_placeE,@object
	.size		_ZN40_INTERNAL_0c3fc27b_4_k_cu_ad5181ab_241634cuda3std3__48in_placeE,(_ZN40_INTERNAL_0c3fc27b_4_k_cu_ad5181ab_241634cuda3std6ranges3__45__cpo9iter_moveE - _ZN40_INTERNAL_0c3fc27b_4_k_cu_ad5181ab_241634cuda3std3__48in_placeE)
_ZN40_INTERNAL_0c3fc27b_4_k_cu_ad5181ab_241634cuda3std3__48in_placeE:
	.zero		1
	.type		_ZN40_INTERNAL_0c3fc27b_4_k_cu_ad5181ab_241634cuda3std6ranges3__45__cpo9iter_moveE,@object
	.size		_ZN40_INTERNAL_0c3fc27b_4_k_cu_ad5181ab_241634cuda3std6ranges3__45__cpo9iter_moveE,(_ZN40_INTERNAL_0c3fc27b_4_k_cu_ad5181ab_241634cuda3std3__45__cpo5beginE - _ZN40_INTERNAL_0c3fc27b_4_k_cu_ad5181ab_241634cuda3std6ranges3__45__cpo9iter_moveE)
_ZN40_INTERNAL_0c3fc27b_4_k_cu_ad5181ab_241634cuda3std6ranges3__45__cpo9iter_moveE:
	.zero		1
	.type		_ZN40_INTERNAL_0c3fc27b_4_k_cu_ad5181ab_241634cuda3std3__45__cpo5beginE,@object
	.size		_ZN40_INTERNAL_0c3fc27b_4_k_cu_ad5181ab_241634cuda3std3__45__cpo5beginE,(_ZN40_INTERNAL_0c3fc27b_4_k_cu_ad5181ab_241634cuda3std3__442_GLOBAL__N__0c3fc27b_4_k_cu_ad5181ab_241636ignoreE - _ZN40_INTERNAL_0c3fc27b_4_k_cu_ad5181ab_241634cuda3std3__45__cpo5beginE)
_ZN40_INTERNAL_0c3fc27b_4_k_cu_ad5181ab_241634cuda3std3__45__cpo5beginE:
	.zero		1
	.type		_ZN40_INTERNAL_0c3fc27b_4_k_cu_ad5181ab_241634cuda3std3__442_GLOBAL__N__0c3fc27b_4_k_cu_ad5181ab_241636ignoreE,@object
	.size		_ZN40_INTERNAL_0c3fc27b_4_k_cu_ad5181ab_241634cuda3std3__442_GLOBAL__N__0c3fc27b_4_k_cu_ad5181ab_241636ignoreE,(_ZN40_INTERNAL_0c3fc27b_4_k_cu_ad5181ab_241634cute7productE - _ZN40_INTERNAL_0c3fc27b_4_k_cu_ad5181ab_241634cuda3std3__442_GLOBAL__N__0c3fc27b_4_k_cu_ad5181ab_241636ignoreE)
_ZN40_INTERNAL_0c3fc27b_4_k_cu_ad5181ab_241634cuda3std3__442_GLOBAL__N__0c3fc27b_4_k_cu_ad5181ab_241636ignoreE:
	.zero		1
	.type		_ZN40_INTERNAL_0c3fc27b_4_k_cu_ad5181ab_241634cute7productE,@object
	.size		_ZN40_INTERNAL_0c3fc27b_4_k_cu_ad5181ab_241634cute7productE,(_ZN40_INTERNAL_0c3fc27b_4_k_cu_ad5181ab_241634cuda3std3__45__cpo3endE - _ZN40_INTERNAL_0c3fc27b_4_k_cu_ad5181ab_241634cute7productE)
_ZN40_INTERNAL_0c3fc27b_4_k_cu_ad5181ab_241634cute7productE:
	.zero		1
	.type		_ZN40_INTERNAL_0c3fc27b_4_k_cu_ad5181ab_241634cuda3std3__45__cpo3endE,@object
	.size		_ZN40_INTERNAL_0c3fc27b_4_k_cu_ad5181ab_241634cuda3std3__45__cpo3endE,(_ZN40_INTERNAL_0c3fc27b_4_k_cu_ad5181ab_241634cuda3std3__419piecewise_constructE - _ZN40_INTERNAL_0c3fc27b_4_k_cu_ad5181ab_241634cuda3std3__45__cpo3endE)
_ZN40_INTERNAL_0c3fc27b_4_k_cu_ad5181ab_241634cuda3std3__45__cpo3endE:
	.zero		1
	.type		_ZN40_INTERNAL_0c3fc27b_4_k_cu_ad5181ab_241634cuda3std3__419piecewise_constructE,@object
	.size		_ZN40_INTERNAL_0c3fc27b_4_k_cu_ad5181ab_241634cuda3std3__419piecewise_constructE,(_ZN40_INTERNAL_0c3fc27b_4_k_cu_ad5181ab_241634cuda3std3__45__cpo4cendE - _ZN40_INTERNAL_0c3fc27b_4_k_cu_ad5181ab_241634cuda3std3__419piecewise_constructE)
_ZN40_INTERNAL_0c3fc27b_4_k_cu_ad5181ab_241634cuda3std3__419piecewise_constructE:
	.zero		1
	.type		_ZN40_INTERNAL_0c3fc27b_4_k_cu_ad5181ab_241634cuda3std3__45__cpo4cendE,@object
	.size		_ZN40_INTERNAL_0c3fc27b_4_k_cu_ad5181ab_241634cuda3std3__45__cpo4cendE,(_ZN40_INTERNAL_0c3fc27b_4_k_cu_ad5181ab_241634cuda3std6ranges3__45__cpo4swapE - _ZN40_INTERNAL_0c3fc27b_4_k_cu_ad5181ab_241634cuda3std3__45__cpo4cendE)
_ZN40_INTERNAL_0c3fc27b_4_k_cu_ad5181ab_241634cuda3std3__45__cpo4cendE:
	.zero		1
	.type		_ZN40_INTERNAL_0c3fc27b_4_k_cu_ad5181ab_241634cuda3std6ranges3__45__cpo4swapE,@object
	.size		_ZN40_INTERNAL_0c3fc27b_4_k_cu_ad5181ab_241634cuda3std6ranges3__45__cpo4swapE,(.L_7 - _ZN40_INTERNAL_0c3fc27b_4_k_cu_ad5181ab_241634cuda3std6ranges3__45__cpo4swapE)
_ZN40_INTERNAL_0c3fc27b_4_k_cu_ad5181ab_241634cuda3std6ranges3__45__cpo4swapE:
	.zero		1
.L_7:


//--------------------- .nv.constant0._ZN7cutlass13device_kernelINS_4gemm6kernel13GemmUniversalIN4cute5tupleIJiiiiEEENS1_10collective13CollectiveMmaINS1_37MainloopSm90TmaGmmaWarpSpecializedFP8ILi56ENS5_IJNS4_1CILi1EEESB_SB_EEENS1_32KernelTmaWarpSpecializedPingpongEEENS5_IJNSA_ILi64EEESF_NSA_ILi32EEEEEENS_12float_e4m3_tENS5_IJlSB_lEEESI_SJ_NS4_8TiledMMAINS4_8MMA_AtomIJNS4_4SM904GMMA30MMA_64x64x32_F32E4M3E4M3_SS_TNILNSN_7ScaleInE1ELSP_1EEEEEENS4_6LayoutISC_NS5_IJNSA_ILi0EEEST_ST_EEEEENS5_IJNS4_10UnderscoreESW_SW_EEEEENS4_13SM90_TMA_LOADENS4_14ComposedLayoutINS4_7SwizzleILi1ELi4ELi3EEENS4_18smem_ptr_flag_bitsILi8EEENSS_INS5_IJNSA_ILi8EEESG_EEENS5_IJSG_SB_EEEEEEEvNS4_8identityESZ_S19_vS1A_EENS_8epilogue10collective6detail29Sm90TmaWarpSpecializedAdapterINS1D_15DefaultEpilogueISI_SJ_SJ_NS1C_6thread17LinearCombinationISI_Li1EffLNS1H_9ScaleType4KindE0ELNS_15FloatRoundStyleE2ESI_EENS1_15EpilogueDefaultEEEEEvvEEEEvNT_6ParamsE --------------------------
	.section	.nv.constant0._ZN7cutlass13device_kernelINS_4gemm6kernel13GemmUniversalIN4cute5tupleIJiiiiEEENS1_10collective13CollectiveMmaINS1_37MainloopSm90TmaGmmaWarpSpecializedFP8ILi56ENS5_IJNS4_1CILi1EEESB_SB_EEENS1_32KernelTmaWarpSpecializedPingpongEEENS5_IJNSA_ILi64EEESF_NSA_ILi32EEEEEENS_12float_e4m3_tENS5_IJlSB_lEEESI_SJ_NS4_8TiledMMAINS4_8MMA_AtomIJNS4_4SM904GMMA30MMA_64x64x32_F32E4M3E4M3_SS_TNILNSN_7ScaleInE1ELSP_1EEEEEENS4_6LayoutISC_NS5_IJNSA_ILi0EEEST_ST_EEEEENS5_IJNS4_10UnderscoreESW_SW_EEEEENS4_13SM90_TMA_LOADENS4_14ComposedLayoutINS4_7SwizzleILi1ELi4ELi3EEENS4_18smem_ptr_flag_bitsILi8EEENSS_INS5_IJNSA_ILi8EEESG_EEENS5_IJSG_SB_EEEEEEEvNS4_8identityESZ_S19_vS1A_EENS_8epilogue10collective6detail29Sm90TmaWarpSpecializedAdapterINS1D_15DefaultEpilogueISI_SJ_SJ_NS1C_6thread17LinearCombinationISI_Li1EffLNS1H_9ScaleType4KindE0ELNS_15FloatRoundStyleE2ESI_EENS1_15EpilogueDefaultEEEEEvvEEEEvNT_6ParamsE,"a",@progbits
	.sectionflags	@""
	.align	4
.nv.constant0._ZN7cutlass13device_kernelINS_4gemm6kernel13GemmUniversalIN4cute5tupleIJiiiiEEENS1_10collective13CollectiveMmaINS1_37MainloopSm90TmaGmmaWarpSpecializedFP8ILi56ENS5_IJNS4_1CILi1EEESB_SB_EEENS1_32KernelTmaWarpSpecializedPingpongEEENS5_IJNSA_ILi64EEESF_NSA_ILi32EEEEEENS_12float_e4m3_tENS5_IJlSB_lEEESI_SJ_NS4_8TiledMMAINS4_8MMA_AtomIJNS4_4SM904GMMA30MMA_64x64x32_F32E4M3E4M3_SS_TNILNSN_7ScaleInE1ELSP_1EEEEEENS4_6LayoutISC_NS5_IJNSA_ILi0EEEST_ST_EEEEENS5_IJNS4_10UnderscoreESW_SW_EEEEENS4_13SM90_TMA_LOADENS4_14ComposedLayoutINS4_7SwizzleILi1ELi4ELi3EEENS4_18smem_ptr_flag_bitsILi8EEENSS_INS5_IJNSA_ILi8EEESG_EEENS5_IJSG_SB_EEEEEEEvNS4_8identityESZ_S19_vS1A_EENS_8epilogue10collective6detail29Sm90TmaWarpSpecializedAdapterINS1D_15DefaultEpilogueISI_SJ_SJ_NS1C_6thread17LinearCombinationISI_Li1EffLNS1H_9ScaleType4KindE0ELNS_15FloatRoundStyleE2ESI_EENS1_15EpilogueDefaultEEEEEvvEEEEvNT_6ParamsE:
	.zero		1664


//--------------------- SYMBOLS --------------------------

	.type		.nv.reservedSmem.offset0,@object
	.size		.nv.reservedSmem.offset0,0x4
